//
// Generated by NVIDIA NVVM Compiler
//
// Compiler Build ID: CL-36424714
// Cuda compilation tools, release 13.0, V13.0.88
// Based on NVVM 20.0.0
//

.version 9.0
.target sm_100
.address_size 64

	// .globl	_Z16ray_trace_kernelPfii
// _ZZ16ray_trace_kernelPfiiE10ray_chunck has been demoted
.global .align 4 .b8 __cudart_i2opi_f[24] = {65, 144, 67, 60, 153, 149, 98, 219, 192, 221, 52, 245, 209, 87, 39, 252, 41, 21, 68, 78, 110, 131, 249, 162};

.visible .entry _Z16ray_trace_kernelPfii(
	.param .u64 .ptr .align 1 _Z16ray_trace_kernelPfii_param_0,
	.param .u32 _Z16ray_trace_kernelPfii_param_1,
	.param .u32 _Z16ray_trace_kernelPfii_param_2
)
{
	.local .align 4 .b8 	__local_depot0[28];
	.reg .b64 	%SP;
	.reg .b64 	%SPL;
	.reg .pred 	%p<29>;
	.reg .b32 	%r<97>;
	.reg .b32 	%f<113>;
	.reg .b64 	%rd<79>;
	.reg .b64 	%fd<7>;
	// demoted variable
	.shared .align 4 .u32 _ZZ16ray_trace_kernelPfiiE10ray_chunck;
	mov.u64 	%SPL, __local_depot0;
	ld.param.u64 	%rd28, [_Z16ray_trace_kernelPfii_param_0];
	ld.param.u32 	%r32, [_Z16ray_trace_kernelPfii_param_1];
	ld.param.u32 	%r33, [_Z16ray_trace_kernelPfii_param_2];
	add.u64 	%rd1, %SPL, 0;
	add.u64 	%rd2, %SPL, 0;
	mov.u32 	%r34, %ctaid.x;
	mov.u32 	%r35, %nctaid.x;
	mul.lo.s32 	%r1, %r34, %r35;
	div.u32 	%r36, %r33, %r35;
	st.shared.u32 	[_ZZ16ray_trace_kernelPfiiE10ray_chunck], %r36;
	setp.lt.s32 	%p1, %r36, 1;
	@%p1 bra 	$L__BB0_28;
	mov.u32 	%r38, %tid.x;
	add.s32 	%r39, %r1, %r38;
	cvt.s64.s32 	%rd3, %r39;
	add.s32 	%r40, %r32, -1;
	cvt.rn.f32.s32 	%f1, %r40;
	mov.u32 	%r2, %ntid.x;
	cvta.to.global.u64 	%rd4, %rd28;
	mov.b32 	%r88, 0;
$L__BB0_2:
	mov.u64 	%rd67, %rd3;
$L__BB0_3:
	mul.lo.s64 	%rd6, %rd67, 4238811;
	mul.lo.s64 	%rd33, %rd67, 847762200;
	and.b64  	%rd70, %rd33, 9223372036854775800;
	setp.eq.s64 	%p2, %rd70, 0;
	mov.b64 	%rd74, 0;
	mov.b64 	%rd73, 1;
	@%p2 bra 	$L__BB0_8;
	mov.b64 	%rd72, 2806196910506780709;
	mov.b64 	%rd73, 1;
	mov.b64 	%rd74, 0;
	mov.u64 	%rd71, %rd73;
$L__BB0_5:
	and.b64  	%rd37, %rd70, 1;
	setp.eq.b64 	%p3, %rd37, 1;
	not.pred 	%p4, %p3;
	@%p4 bra 	$L__BB0_7;
	mul.lo.s64 	%rd73, %rd73, %rd72;
	mad.lo.s64 	%rd74, %rd74, %rd72, %rd71;
$L__BB0_7:
	mad.lo.s64 	%rd71, %rd71, %rd72, %rd71;
	mul.lo.s64 	%rd72, %rd72, %rd72;
	shr.u64 	%rd19, %rd70, 1;
	setp.gt.u64 	%p5, %rd70, 1;
	mov.u64 	%rd70, %rd19;
	@%p5 bra 	$L__BB0_5;
$L__BB0_8:
	mad.lo.s64 	%rd38, %rd73, %rd6, %rd74;
	mad.lo.s64 	%rd39, %rd38, 2806196910506780709, 1;
	and.b64  	%rd40, %rd39, 9223372036854775807;
	cvt.rn.f32.u64 	%f19, %rd40;
	mul.f32 	%f20, %f19, 0f20000000;
	fma.rn.f32 	%f21, %f19, 0f20000000, %f20;
	cvt.f64.f32 	%fd1, %f21;
	mul.f64 	%fd2, %fd1, 0d400921FB542FE938;
	cvt.rn.f32.f64 	%f2, %fd2;
	mad.lo.s64 	%rd41, %rd38, -5105260488395614887, 2806196910506780710;
	and.b64  	%rd42, %rd41, 9223372036854775807;
	cvt.rn.f32.u64 	%f22, %rd42;
	mul.f32 	%f23, %f22, 0f20000000;
	fma.rn.f32 	%f3, %f23, 0f40000000, 0fBF800000;
	mul.f32 	%f24, %f3, %f3;
	mov.f32 	%f25, 0f3F800000;
	sub.f32 	%f26, %f25, %f24;
	sqrt.rn.f32 	%f4, %f26;
	mul.f32 	%f27, %f2, 0f3F22F983;
	cvt.rni.s32.f32 	%r96, %f27;
	cvt.rn.f32.s32 	%f28, %r96;
	fma.rn.f32 	%f29, %f28, 0fBFC90FDA, %f2;
	fma.rn.f32 	%f30, %f28, 0fB3A22168, %f29;
	fma.rn.f32 	%f112, %f28, 0fA7C234C5, %f30;
	abs.f32 	%f6, %f2;
	setp.ltu.f32 	%p6, %f6, 0f47CE4780;
	mov.u32 	%r92, %r96;
	mov.f32 	%f111, %f112;
	@%p6 bra 	$L__BB0_16;
	setp.neu.f32 	%p7, %f6, 0f7F800000;
	@%p7 bra 	$L__BB0_11;
	mov.f32 	%f33, 0f00000000;
	mul.rn.f32 	%f111, %f2, %f33;
	mov.b32 	%r92, 0;
	bra.uni 	$L__BB0_16;
$L__BB0_11:
	mov.b32 	%r5, %f2;
	shl.b32 	%r42, %r5, 8;
	or.b32  	%r6, %r42, -2147483648;
	mov.b64 	%rd77, 0;
	mov.b32 	%r89, 0;
$L__BB0_12:
	.pragma "nounroll";
	mul.wide.u32 	%rd44, %r89, 4;
	mov.u64 	%rd45, __cudart_i2opi_f;
	add.s64 	%rd46, %rd45, %rd44;
	ld.global.nc.u32 	%r43, [%rd46];
	mad.wide.u32 	%rd47, %r43, %r6, %rd77;
	shr.u64 	%rd77, %rd47, 32;
	add.s64 	%rd48, %rd2, %rd44;
	st.local.u32 	[%rd48], %rd47;
	add.s32 	%r89, %r89, 1;
	setp.ne.s32 	%p8, %r89, 6;
	@%p8 bra 	$L__BB0_12;
	shr.u32 	%r44, %r5, 23;
	st.local.u32 	[%rd2+24], %rd77;
	and.b32  	%r9, %r44, 31;
	and.b32  	%r45, %r44, 224;
	add.s32 	%r46, %r45, -128;
	shr.u32 	%r47, %r46, 5;
	mul.wide.u32 	%rd49, %r47, 4;
	sub.s64 	%rd24, %rd2, %rd49;
	ld.local.u32 	%r90, [%rd24+24];
	ld.local.u32 	%r91, [%rd24+20];
	setp.eq.s32 	%p9, %r9, 0;
	@%p9 bra 	$L__BB0_15;
	shf.l.wrap.b32 	%r90, %r91, %r90, %r9;
	ld.local.u32 	%r48, [%rd24+16];
	shf.l.wrap.b32 	%r91, %r48, %r91, %r9;
$L__BB0_15:
	shr.u32 	%r49, %r90, 30;
	shf.l.wrap.b32 	%r50, %r91, %r90, 2;
	shl.b32 	%r51, %r91, 2;
	shr.u32 	%r52, %r50, 31;
	add.s32 	%r53, %r52, %r49;
	neg.s32 	%r54, %r53;
	setp.lt.s32 	%p10, %r5, 0;
	selp.b32 	%r92, %r54, %r53, %p10;
	xor.b32  	%r55, %r50, %r5;
	shr.s32 	%r56, %r50, 31;
	xor.b32  	%r57, %r56, %r50;
	xor.b32  	%r58, %r56, %r51;
	cvt.u64.u32 	%rd50, %r57;
	shl.b64 	%rd51, %rd50, 32;
	cvt.u64.u32 	%rd52, %r58;
	or.b64  	%rd53, %rd51, %rd52;
	cvt.rn.f64.s64 	%fd3, %rd53;
	mul.f64 	%fd4, %fd3, 0d3BF921FB54442D19;
	cvt.rn.f32.f64 	%f31, %fd4;
	neg.f32 	%f32, %f31;
	setp.lt.s32 	%p11, %r55, 0;
	selp.f32 	%f111, %f32, %f31, %p11;
$L__BB0_16:
	setp.ltu.f32 	%p12, %f6, 0f47CE4780;
	add.s32 	%r60, %r92, 1;
	mul.rn.f32 	%f34, %f111, %f111;
	and.b32  	%r61, %r92, 1;
	setp.eq.b32 	%p13, %r61, 1;
	selp.f32 	%f35, %f111, 0f3F800000, %p13;
	fma.rn.f32 	%f36, %f34, %f35, 0f00000000;
	fma.rn.f32 	%f37, %f34, 0f37CBAC00, 0fBAB607ED;
	selp.f32 	%f38, 0fB94D4153, %f37, %p13;
	selp.f32 	%f39, 0f3C0885E4, 0f3D2AAABB, %p13;
	fma.rn.f32 	%f40, %f38, %f34, %f39;
	selp.f32 	%f41, 0fBE2AAAA8, 0fBEFFFFFF, %p13;
	fma.rn.f32 	%f42, %f40, %f34, %f41;
	fma.rn.f32 	%f43, %f42, %f36, %f35;
	and.b32  	%r62, %r60, 2;
	setp.eq.s32 	%p14, %r62, 0;
	mov.f32 	%f44, 0f00000000;
	sub.f32 	%f45, %f44, %f43;
	selp.f32 	%f46, %f43, %f45, %p14;
	mul.f32 	%f10, %f4, %f46;
	@%p12 bra 	$L__BB0_24;
	setp.neu.f32 	%p15, %f6, 0f7F800000;
	@%p15 bra 	$L__BB0_19;
	mov.f32 	%f49, 0f00000000;
	mul.rn.f32 	%f112, %f2, %f49;
	mov.b32 	%r96, 0;
	bra.uni 	$L__BB0_24;
$L__BB0_19:
	mov.b32 	%r18, %f2;
	shl.b32 	%r64, %r18, 8;
	or.b32  	%r19, %r64, -2147483648;
	mov.b64 	%rd78, 0;
	mov.b32 	%r93, 0;
$L__BB0_20:
	.pragma "nounroll";
	mul.wide.u32 	%rd55, %r93, 4;
	mov.u64 	%rd56, __cudart_i2opi_f;
	add.s64 	%rd57, %rd56, %rd55;
	ld.global.nc.u32 	%r65, [%rd57];
	mad.wide.u32 	%rd58, %r65, %r19, %rd78;
	shr.u64 	%rd78, %rd58, 32;
	add.s64 	%rd59, %rd1, %rd55;
	st.local.u32 	[%rd59], %rd58;
	add.s32 	%r93, %r93, 1;
	setp.ne.s32 	%p16, %r93, 6;
	@%p16 bra 	$L__BB0_20;
	shr.u32 	%r66, %r18, 23;
	st.local.u32 	[%rd1+24], %rd78;
	and.b32  	%r22, %r66, 31;
	and.b32  	%r67, %r66, 224;
	add.s32 	%r68, %r67, -128;
	shr.u32 	%r69, %r68, 5;
	mul.wide.u32 	%rd60, %r69, 4;
	sub.s64 	%rd27, %rd1, %rd60;
	ld.local.u32 	%r94, [%rd27+24];
	ld.local.u32 	%r95, [%rd27+20];
	setp.eq.s32 	%p17, %r22, 0;
	@%p17 bra 	$L__BB0_23;
	shf.l.wrap.b32 	%r94, %r95, %r94, %r22;
	ld.local.u32 	%r70, [%rd27+16];
	shf.l.wrap.b32 	%r95, %r70, %r95, %r22;
$L__BB0_23:
	shr.u32 	%r71, %r94, 30;
	shf.l.wrap.b32 	%r72, %r95, %r94, 2;
	shl.b32 	%r73, %r95, 2;
	shr.u32 	%r74, %r72, 31;
	add.s32 	%r75, %r74, %r71;
	neg.s32 	%r76, %r75;
	setp.lt.s32 	%p18, %r18, 0;
	selp.b32 	%r96, %r76, %r75, %p18;
	xor.b32  	%r77, %r72, %r18;
	shr.s32 	%r78, %r72, 31;
	xor.b32  	%r79, %r78, %r72;
	xor.b32  	%r80, %r78, %r73;
	cvt.u64.u32 	%rd61, %r79;
	shl.b64 	%rd62, %rd61, 32;
	cvt.u64.u32 	%rd63, %r80;
	or.b64  	%rd64, %rd62, %rd63;
	cvt.rn.f64.s64 	%fd5, %rd64;
	mul.f64 	%fd6, %fd5, 0d3BF921FB54442D19;
	cvt.rn.f32.f64 	%f47, %fd6;
	neg.f32 	%f48, %f47;
	setp.lt.s32 	%p19, %r77, 0;
	selp.f32 	%f112, %f48, %f47, %p19;
$L__BB0_24:
	mul.rn.f32 	%f50, %f112, %f112;
	and.b32  	%r82, %r96, 1;
	setp.eq.b32 	%p20, %r82, 1;
	selp.f32 	%f51, 0f3F800000, %f112, %p20;
	fma.rn.f32 	%f52, %f50, %f51, 0f00000000;
	fma.rn.f32 	%f53, %f50, 0f37CBAC00, 0fBAB607ED;
	selp.f32 	%f54, %f53, 0fB94D4153, %p20;
	selp.f32 	%f55, 0f3D2AAABB, 0f3C0885E4, %p20;
	fma.rn.f32 	%f56, %f54, %f50, %f55;
	selp.f32 	%f57, 0fBEFFFFFF, 0fBE2AAAA8, %p20;
	fma.rn.f32 	%f58, %f56, %f50, %f57;
	fma.rn.f32 	%f59, %f58, %f52, %f51;
	and.b32  	%r83, %r96, 2;
	setp.eq.s32 	%p21, %r83, 0;
	mov.f32 	%f60, 0f00000000;
	sub.f32 	%f61, %f60, %f59;
	selp.f32 	%f62, %f59, %f61, %p21;
	mul.f32 	%f14, %f4, %f62;
	setp.eq.f32 	%p22, %f14, 0f00000000;
	mov.u64 	%rd67, %rd6;
	@%p22 bra 	$L__BB0_3;
	mov.f32 	%f63, 0f41200000;
	div.rn.f32 	%f64, %f63, %f14;
	mul.f32 	%f15, %f10, %f64;
	mul.f32 	%f16, %f3, %f64;
	mul.f32 	%f65, %f14, 0f41400000;
	fma.rn.f32 	%f66, %f10, 0f00000000, %f65;
	fma.rn.f32 	%f17, %f3, 0f00000000, %f66;
	abs.f32 	%f67, %f15;
	setp.geu.f32 	%p23, %f67, 0f41200000;
	abs.f32 	%f68, %f16;
	setp.geu.f32 	%p24, %f68, 0f41200000;
	or.pred  	%p25, %p23, %p24;
	mov.u64 	%rd67, %rd6;
	@%p25 bra 	$L__BB0_3;
	fma.rn.f32 	%f18, %f17, %f17, 0f42100000;
	setp.leu.f32 	%p26, %f18, 0f43100000;
	mov.u64 	%rd67, %rd6;
	@%p26 bra 	$L__BB0_3;
	add.f32 	%f70, %f18, 0fC3100000;
	sqrt.rn.f32 	%f71, %f70;
	sub.f32 	%f72, %f17, %f71;
	mul.f32 	%f73, %f10, %f72;
	mul.f32 	%f74, %f14, %f72;
	mul.f32 	%f75, %f3, %f72;
	add.f32 	%f76, %f74, 0fC1400000;
	mul.f32 	%f77, %f76, %f76;
	fma.rn.f32 	%f78, %f73, %f73, %f77;
	fma.rn.f32 	%f79, %f75, %f75, %f78;
	sqrt.rn.f32 	%f80, %f79;
	rcp.rn.f32 	%f81, %f80;
	mul.f32 	%f82, %f81, %f73;
	mul.f32 	%f83, %f81, %f76;
	mul.f32 	%f84, %f81, %f75;
	mov.f32 	%f85, 0f40800000;
	sub.f32 	%f86, %f85, %f73;
	sub.f32 	%f87, %f85, %f74;
	mov.f32 	%f88, 0fBF800000;
	sub.f32 	%f89, %f88, %f75;
	mul.f32 	%f90, %f87, %f87;
	fma.rn.f32 	%f91, %f86, %f86, %f90;
	fma.rn.f32 	%f92, %f89, %f89, %f91;
	sqrt.rn.f32 	%f93, %f92;
	rcp.rn.f32 	%f94, %f93;
	mul.f32 	%f95, %f94, %f86;
	mul.f32 	%f96, %f94, %f87;
	mul.f32 	%f97, %f94, %f89;
	mul.f32 	%f98, %f96, %f83;
	fma.rn.f32 	%f99, %f82, %f95, %f98;
	fma.rn.f32 	%f100, %f84, %f97, %f99;
	setp.le.f32 	%p27, %f100, 0f00000000;
	selp.f32 	%f101, 0f00000000, %f100, %p27;
	add.f32 	%f102, %f15, 0f41200000;
	div.rn.f32 	%f103, %f102, 0f41A00000;
	mul.f32 	%f104, %f103, %f1;
	cvt.rmi.f32.f32 	%f105, %f104;
	cvt.rzi.s32.f32 	%r84, %f105;
	add.f32 	%f106, %f16, 0f41200000;
	div.rn.f32 	%f107, %f106, 0f41A00000;
	mul.f32 	%f108, %f107, %f1;
	cvt.rmi.f32.f32 	%f109, %f108;
	cvt.rzi.s32.f32 	%r85, %f109;
	mad.lo.s32 	%r86, %r84, %r32, %r85;
	mul.wide.s32 	%rd65, %r86, 4;
	add.s64 	%rd66, %rd4, %rd65;
	atom.global.add.f32 	%f110, [%rd66], %f101;
	add.s32 	%r88, %r88, %r2;
	ld.shared.u32 	%r87, [_ZZ16ray_trace_kernelPfiiE10ray_chunck];
	setp.lt.s32 	%p28, %r88, %r87;
	@%p28 bra 	$L__BB0_2;
$L__BB0_28:
	ret;

}


// ===== COMPILED SASS (sm_100) =====

	.target	sm_100

	.elftype	@"ET_EXEC"


//--------------------- .note.nv.tkinfo           --------------------------
	.section	.note.nv.tkinfo,"",@"SHT_NOTE"
	.sectionflags	@"SHF_NOTE_NV_TKINFO"
	.tkinfo
        /*0018*/ 	.word	0x00000002
        /*0030*/ 	.string	""
        /*0030*/ 	.string	"ptxas"
        /*0030*/ 	.string	"Cuda compilation tools, release 13.0, V13.0.88"
        /*0030*/ 	.string	"Build cuda_13.0.r13.0/compiler.36424714_0"
        /*0030*/ 	.string	"-arch sm_100 -m 64 "



//--------------------- .note.nv.cuinfo           --------------------------
	.section	.note.nv.cuinfo,"",@"SHT_NOTE"
	.sectionflags	@"SHF_NOTE_NV_CUINFO"
        /*0018*/ 	.short	0x0002
        /*001a*/ 	.short	0x0064
        /*001c*/ 	.short	0x0082
	.zero		2


//--------------------- .nv.info                  --------------------------
	.section	.nv.info,"",@"SHT_CUDA_INFO"
	.align	4


	//----- nvinfo : EIATTR_REGCOUNT
	.align		4
        /*0000*/ 	.byte	0x04, 0x2f
        /*0002*/ 	.short	(.L_2 - .L_1)
	.align		4
.L_1:
        /*0004*/ 	.word	index@(_Z16ray_trace_kernelPfii)
        /*0008*/ 	.word	0x0000001c


	//----- nvinfo : EIATTR_FRAME_SIZE
	.align		4
.L_2:
        /*000c*/ 	.byte	0x04, 0x11
        /*000e*/ 	.short	(.L_4 - .L_3)
	.align		4
.L_3:
        /*0010*/ 	.word	index@($__internal_2_$__cuda_sm3x_div_rn_noftz_f32_slowpath)
        /*0014*/ 	.word	0x00000020


	//----- nvinfo : EIATTR_FRAME_SIZE
	.align		4
.L_4:
        /*0018*/ 	.byte	0x04, 0x11
        /*001a*/ 	.short	(.L_6 - .L_5)
	.align		4
.L_5:
        /*001c*/ 	.word	index@($__internal_1_$__cuda_sm20_sqrt_rn_f32_slowpath)
        /*0020*/ 	.word	0x00000020


	//----- nvinfo : EIATTR_FRAME_SIZE
	.align		4
.L_6:
        /*0024*/ 	.byte	0x04, 0x11
        /*0026*/ 	.short	(.L_8 - .L_7)
	.align		4
.L_7:
        /*0028*/ 	.word	index@($__internal_0_$__cuda_sm20_rcp_rn_f32_slowpath)
        /*002c*/ 	.word	0x00000020


	//----- nvinfo : EIATTR_FRAME_SIZE
	.align		4
.L_8:
        /*0030*/ 	.byte	0x04, 0x11
        /*0032*/ 	.short	(.L_10 - .L_9)
	.align		4
.L_9:
        /*0034*/ 	.word	index@(_Z16ray_trace_kernelPfii)
        /*0038*/ 	.word	0x00000020


	//----- nvinfo : EIATTR_MIN_STACK_SIZE
	.align		4
.L_10:
        /*003c*/ 	.byte	0x04, 0x12
        /*003e*/ 	.short	(.L_12 - .L_11)
	.align		4
.L_11:
        /*0040*/ 	.word	index@(_Z16ray_trace_kernelPfii)
        /*0044*/ 	.word	0x00000020
.L_12:


//--------------------- .nv.compat                --------------------------
	.section	.nv.compat,"",@"SHT_CUDA_COMPAT_INFO"
	.align	4
        /*0000*/ 	.byte	0x02, 0x09, 0x00, 0x00, 0x02, 0x02, 0x01, 0x00, 0x02, 0x05, 0x05, 0x00, 0x03, 0x07, 0x01, 0x01
        /*0010*/ 	.byte	0x02, 0x03, 0x00, 0x00, 0x02, 0x06, 0x01, 0x00, 0x04, 0x0b, 0x08, 0x00, 0x01, 0x00, 0x00, 0x00
        /*0020*/ 	.byte	0x00, 0x00, 0x00, 0x00


//--------------------- .nv.info._Z16ray_trace_kernelPfii --------------------------
	.section	.nv.info._Z16ray_trace_kernelPfii,"",@"SHT_CUDA_INFO"
	.sectionflags	@""
	.align	4


	//----- nvinfo : EIATTR_CUDA_API_VERSION
	.align		4
        /*0000*/ 	.byte	0x04, 0x37
        /*0002*/ 	.short	(.L_14 - .L_13)
.L_13:
        /*0004*/ 	.word	0x00000082


	//----- nvinfo : EIATTR_KPARAM_INFO
	.align		4
.L_14:
        /*0008*/ 	.byte	0x04, 0x17
        /*000a*/ 	.short	(.L_16 - .L_15)
.L_15:
        /*000c*/ 	.word	0x00000000
        /*0010*/ 	.short	0x0002
        /*0012*/ 	.short	0x000c
        /*0014*/ 	.byte	0x00, 0xf0, 0x11, 0x00


	//----- nvinfo : EIATTR_KPARAM_INFO
	.align		4
.L_16:
        /*0018*/ 	.byte	0x04, 0x17
        /*001a*/ 	.short	(.L_18 - .L_17)
.L_17:
        /*001c*/ 	.word	0x00000000
        /*0020*/ 	.short	0x0001
        /*0022*/ 	.short	0x0008
        /*0024*/ 	.byte	0x00, 0xf0, 0x11, 0x00


	//----- nvinfo : EIATTR_KPARAM_INFO
	.align		4
.L_18:
        /*0028*/ 	.byte	0x04, 0x17
        /*002a*/ 	.short	(.L_20 - .L_19)
.L_19:
        /*002c*/ 	.word	0x00000000
        /*0030*/ 	.short	0x0000
        /*0032*/ 	.short	0x0000
        /*0034*/ 	.byte	0x00, 0xf5, 0x21, 0x00


	//----- nvinfo : EIATTR_SPARSE_MMA_MASK
	.align		4
.L_20:
        /*0038*/ 	.byte	0x03, 0x50
        /*003a*/ 	.short	0x0000


	//----- nvinfo : EIATTR_MAXREG_COUNT
	.align		4
        /*003c*/ 	.byte	0x03, 0x1b
        /*003e*/ 	.short	0x00ff


	//----- nvinfo : EIATTR_MERCURY_ISA_VERSION
	.align		4
        /*0040*/ 	.byte	0x03, 0x5f
        /*0042*/ 	.short	0x0101


	//----- nvinfo : EIATTR_VRC_CTA_INIT_COUNT
	.align		4
        /*0044*/ 	.byte	0x02, 0x4a
	.zero		1
	.zero		1


	//----- nvinfo : EIATTR_EXIT_INSTR_OFFSETS
	.align		4
        /*0048*/ 	.byte	0x04, 0x1c
        /*004a*/ 	.short	(.L_22 - .L_21)


	//   ....[0]....
.L_21:
        /*004c*/ 	.word	0x000001c0


	//   ....[1]....
        /*0050*/ 	.word	0x00001e20


	//----- nvinfo : EIATTR_CRS_STACK_SIZE
	.align		4
.L_22:
        /*0054*/ 	.byte	0x04, 0x1e
        /*0056*/ 	.short	(.L_24 - .L_23)
.L_23:
        /*0058*/ 	.word	0x00000000


	//----- nvinfo : EIATTR_CBANK_PARAM_SIZE
	.align		4
.L_24:
        /*005c*/ 	.byte	0x03, 0x19
        /*005e*/ 	.short	0x0010


	//----- nvinfo : EIATTR_PARAM_CBANK
	.align		4
        /*0060*/ 	.byte	0x04, 0x0a
        /*0062*/ 	.short	(.L_26 - .L_25)
	.align		4
.L_25:
        /*0064*/ 	.word	index@(.nv.constant0._Z16ray_trace_kernelPfii)
        /*0068*/ 	.short	0x0380
        /*006a*/ 	.short	0x0010


	//----- nvinfo : EIATTR_SW_WAR
	.align		4
.L_26:
        /*006c*/ 	.byte	0x04, 0x36
        /*006e*/ 	.short	(.L_28 - .L_27)
.L_27:
        /*0070*/ 	.word	0x00000008
.L_28:


//--------------------- .nv.callgraph             --------------------------
	.section	.nv.callgraph,"",@"SHT_CUDA_CALLGRAPH"
	.align	4
	.sectionentsize	8
	.align		4
        /*0000*/ 	.word	0x00000000
	.align		4
        /*0004*/ 	.word	0xffffffff
	.align		4
        /*0008*/ 	.word	0x00000000
	.align		4
        /*000c*/ 	.word	0xfffffffe
	.align		4
        /*0010*/ 	.word	0x00000000
	.align		4
        /*0014*/ 	.word	0xfffffffd
	.align		4
        /*0018*/ 	.word	0x00000000
	.align		4
        /*001c*/ 	.word	0xfffffffc


//--------------------- .nv.constant4             --------------------------
	.section	.nv.constant4,"a",@progbits
	.align	8
	.align		8
.nv.constant4:
        /*0000*/ 	.dword	__cudart_i2opi_f


//--------------------- .text._Z16ray_trace_kernelPfii --------------------------
	.section	.text._Z16ray_trace_kernelPfii,"ax",@progbits
	.align	128
        .global         _Z16ray_trace_kernelPfii
        .type           _Z16ray_trace_kernelPfii,@function
        .size           _Z16ray_trace_kernelPfii,(.L_x_61 - _Z16ray_trace_kernelPfii)
        .other          _Z16ray_trace_kernelPfii,@"STO_CUDA_ENTRY STV_DEFAULT"
_Z16ray_trace_kernelPfii:
.text._Z16ray_trace_kernelPfii:
[----:B------:R-:W0:Y:S01]  /*0000*/  LDC R1, c[0x0][0x37c] ;  /* 0x0000df00ff017b82 */ /* 0x000e220000000800 */
[----:B------:R-:W1:Y:S07]  /*0010*/  LDCU UR6, c[0x0][0x370] ;  /* 0x00006e00ff0677ac */ /* 0x000e6e0008000800 */
[----:B------:R-:W2:Y:S01]  /*0020*/  LDC R4, c[0x0][0x38c] ;  /* 0x0000e300ff047b82 */ /* 0x000ea20000000800 */
[----:B0-----:R-:W-:Y:S01]  /*0030*/  VIADD R1, R1, 0xffffffe0 ;  /* 0xffffffe001017836 */ /* 0x001fe20000000000 */
[----:B------:R-:W-:-:S06]  /*0040*/  UMOV UR4, 0x400 ;  /* 0x0000040000047882 */ /* 0x000fcc0000000000 */
[----:B------:R-:W0:Y:S01]  /*0050*/  S2UR UR5, SR_CgaCtaId ;  /* 0x00000000000579c3 */ /* 0x000e220000008800 */
[----:B-1----:R-:W1:Y:S01]  /*0060*/  I2F.U32.RP R0, UR6 ;  /* 0x0000000600007d06 */ /* 0x002e620008209000 */
[----:B------:R-:W-:-:S07]  /*0070*/  ISETP.NE.U32.AND P2, PT, RZ, UR6, PT ;  /* 0x00000006ff007c0c */ /* 0x000fce000bf45070 */
[----:B-1----:R-:W1:Y:S01]  /*0080*/  MUFU.RCP R0, R0 ;  /* 0x0000000000007308 */ /* 0x002e620000001000 */
[----:B0-----:R-:W-:Y:S01]  /*0090*/  ULEA UR4, UR5, UR4, 0x18 ;  /* 0x0000000405047291 */ /* 0x001fe2000f8ec0ff */
[----:B------:R-:W0:Y:S01]  /*00a0*/  S2UR UR5, SR_CTAID.X ;  /* 0x00000000000579c3 */ /* 0x000e220000002500 */
[----:B-1----:R-:W-:-:S05]  /*00b0*/  VIADD R2, R0, 0xffffffe ;  /* 0x0ffffffe00027836 */ /* 0x002fca0000000000 */
[----:B------:R1:W3:Y:S02]  /*00c0*/  F2I.FTZ.U32.TRUNC.NTZ R3, R2 ;  /* 0x0000000200037305 */ /* 0x0002e4000021f000 */
[----:B-1----:R-:W-:Y:S01]  /*00d0*/  IMAD.MOV.U32 R2, RZ, RZ, RZ ;  /* 0x000000ffff027224 */ /* 0x002fe200078e00ff */
[----:B---3--:R-:W-:-:S05]  /*00e0*/  IADD3 R5, PT, PT, RZ, -R3, RZ ;  /* 0x80000003ff057210 */ /* 0x008fca0007ffe0ff */
[----:B------:R-:W-:-:S04]  /*00f0*/  IMAD R5, R5, UR6, RZ ;  /* 0x0000000605057c24 */ /* 0x000fc8000f8e02ff */
[----:B------:R-:W-:-:S06]  /*0100*/  IMAD.HI.U32 R3, R3, R5, R2 ;  /* 0x0000000503037227 */ /* 0x000fcc00078e0002 */
[----:B--2---:R-:W-:-:S04]  /*0110*/  IMAD.HI.U32 R3, R3, R4, RZ ;  /* 0x0000000403037227 */ /* 0x004fc800078e00ff */
[----:B------:R-:W-:-:S04]  /*0120*/  IMAD.MOV R5, RZ, RZ, -R3 ;  /* 0x000000ffff057224 */ /* 0x000fc800078e0a03 */
[----:B------:R-:W-:-:S05]  /*0130*/  IMAD R0, R5, UR6, R4 ;  /* 0x0000000605007c24 */ /* 0x000fca000f8e0204 */
[----:B------:R-:W-:-:S13]  /*0140*/  ISETP.GE.U32.AND P0, PT, R0, UR6, PT ;  /* 0x0000000600007c0c */ /* 0x000fda000bf06070 */
[----:B------:R-:W-:Y:S01]  /*0150*/  @P0 IADD3 R0, PT, PT, R0, -UR6, RZ ;  /* 0x8000000600000c10 */ /* 0x000fe2000fffe0ff */
[----:B------:R-:W-:-:S03]  /*0160*/  @P0 VIADD R3, R3, 0x1 ;  /* 0x0000000103030836 */ /* 0x000fc60000000000 */
[----:B------:R-:W-:-:S13]  /*0170*/  ISETP.GE.U32.AND P1, PT, R0, UR6, PT ;  /* 0x0000000600007c0c */ /* 0x000fda000bf26070 */
[----:B------:R-:W-:Y:S01]  /*0180*/  @P1 VIADD R3, R3, 0x1 ;  /* 0x0000000103031836 */ /* 0x000fe20000000000 */
[----:B------:R-:W-:-:S04]  /*0190*/  @!P2 LOP3.LUT R3, RZ, UR6, RZ, 0x33, !PT ;  /* 0x00000006ff03ac12 */ /* 0x000fc8000f8e33ff */
[----:B------:R-:W-:Y:S01]  /*01a0*/  ISETP.GE.AND P0, PT, R3, 0x1, PT ;  /* 0x000000010300780c */ /* 0x000fe20003f06270 */
[----:B------:R1:W-:-:S12]  /*01b0*/  STS [UR4], R3 ;  /* 0x00000003ff007988 */ /* 0x0003d80008000804 */
[----:B01----:R-:W-:Y:S05]  /*01c0*/  @!P0 EXIT ;  /* 0x000000000000894d */ /* 0x003fea0003800000 */
[----:B------:R-:W0:Y:S01]  /*01d0*/  S2R R8, SR_TID.X ;  /* 0x0000000000087919 */ /* 0x000e220000002100 */
[----:B------:R-:W1:Y:S01]  /*01e0*/  LDCU UR7, c[0x0][0x388] ;  /* 0x00007100ff0777ac */ /* 0x000e620008000800 */
[----:B------:R-:W-:Y:S01]  /*01f0*/  UIMAD UR4, UR5, UR6, URZ ;  /* 0x00000006050472a4 */ /* 0x000fe2000f8e02ff */
[----:B------:R-:W2:Y:S01]  /*0200*/  LDCU UR8, c[0x0][0x360] ;  /* 0x00006c00ff0877ac */ /* 0x000ea20008000800 */
[----:B------:R-:W3:Y:S01]  /*0210*/  LDCU.64 UR10, c[0x0][0x358] ;  /* 0x00006b00ff0a77ac */ /* 0x000ee20008000a00 */
[----:B-1----:R-:W-:-:S06]  /*0220*/  UIADD3 UR5, UPT, UPT, UR7, -0x1, URZ ;  /* 0xffffffff07057890 */ /* 0x002fcc000fffe0ff */
[----:B------:R-:W-:Y:S02]  /*0230*/  I2FP.F32.S32 R10, UR5 ;  /* 0x00000005000a7c45 */ /* 0x000fe40008201400 */
[----:B0-----:R-:W-:Y:S01]  /*0240*/  IADD3 R8, PT, PT, R8, UR4, RZ ;  /* 0x0000000408087c10 */ /* 0x001fe2000fffe0ff */
[----:B------:R-:W-:-:S03]  /*0250*/  UMOV UR4, URZ ;  /* 0x000000ff00047c82 */ /* 0x000fc60008000000 */
[----:B--23--:R-:W-:-:S07]  /*0260*/  SHF.R.S32.HI R9, RZ, 0x1f, R8 ;  /* 0x0000001fff097819 */ /* 0x00cfce0000011408 */
.L_x_41:
[----:B------:R-:W-:Y:S01]  /*0270*/  BSSY.RECONVERGENT B2, `(.L_x_0) ;  /* 0x000012a000027945 */ /* 0x000fe20003800200 */
[----:B------:R-:W-:Y:S02]  /*0280*/  IMAD.MOV.U32 R14, RZ, RZ, R8 ;  /* 0x000000ffff0e7224 */ /* 0x000fe400078e0008 */
[----:B------:R-:W-:-:S07]  /*0290*/  IMAD.MOV.U32 R11, RZ, RZ, R9 ;  /* 0x000000ffff0b7224 */ /* 0x000fce00078e0009 */
.L_x_21:
[----:B------:R-:W-:Y:S01]  /*02a0*/  BSSY.RECONVERGENT B1, `(.L_x_1) ;  /* 0x0000122000017945 */ /* 0x000fe20003800200 */
.L_x_20:
[----:B------:R-:W-:Y:S01]  /*02b0*/  BSSY.RECONVERGENT B0, `(.L_x_2) ;  /* 0x0000107000007945 */ /* 0x000fe20003800200 */
.L_x_17:
[----:B------:R-:W-:Y:S01]  /*02c0*/  IMAD R5, R11, 0x3287d318, RZ ;  /* 0x3287d3180b057824 */ /* 0x000fe200078e02ff */
[----:B------:R-:W-:Y:S01]  /*02d0*/  BSSY.RECONVERGENT B3, `(.L_x_3) ;  /* 0x0000039000037945 */ /* 0x000fe20003800200 */
[----:B------:R-:W-:-:S04]  /*02e0*/  IMAD.WIDE.U32 R2, R14, 0x3287d318, RZ ;  /* 0x3287d3180e027825 */ /* 0x000fc800078e00ff */
[----:B------:R-:W-:Y:S01]  /*02f0*/  IMAD R11, R11, 0x40addb, RZ ;  /* 0x0040addb0b0b7824 */ /* 0x000fe200078e02ff */
[----:B------:R-:W-:Y:S01]  /*0300*/  IADD3 R0, PT, PT, R3, R5, RZ ;  /* 0x0000000503007210 */ /* 0x000fe20007ffe0ff */
[----:B------:R-:W-:Y:S01]  /*0310*/  IMAD.WIDE.U32 R6, R14, 0x40addb, RZ ;  /* 0x0040addb0e067825 */ /* 0x000fe200078e00ff */
[----:B------:R-:W-:-:S03]  /*0320*/  LOP3.LUT R15, R2, 0xfffffff8, RZ, 0xc0, !PT ;  /* 0xfffffff8020f7812 */ /* 0x000fc600078ec0ff */
[----:B------:R-:W-:Y:S01]  /*0330*/  HFMA2 R14, -RZ, RZ, 0, 5.9604644775390625e-08 ;  /* 0x00000001ff0e7431 */ /* 0x000fe200000001ff */
[----:B------:R-:W-:Y:S01]  /*0340*/  LOP3.LUT R0, R0, 0x7fffffff, RZ, 0xc0, !PT ;  /* 0x7fffffff00007812 */ /* 0x000fe200078ec0ff */
[----:B------:R-:W-:Y:S01]  /*0350*/  IMAD.MOV.U32 R16, RZ, RZ, RZ ;  /* 0x000000ffff107224 */ /* 0x000fe200078e00ff */
[----:B------:R-:W-:Y:S01]  /*0360*/  ISETP.NE.U32.AND P0, PT, R15, RZ, PT ;  /* 0x000000ff0f00720c */ /* 0x000fe20003f05070 */
[----:B------:R-:W-:Y:S02]  /*0370*/  IMAD.MOV.U32 R13, RZ, RZ, RZ ;  /* 0x000000ffff0d7224 */ /* 0x000fe400078e00ff */
[----:B------:R-:W-:Y:S01]  /*0380*/  IMAD.MOV.U32 R18, RZ, RZ, RZ ;  /* 0x000000ffff127224 */ /* 0x000fe200078e00ff */
[----:B------:R-:W-:Y:S01]  /*0390*/  ISETP.NE.AND.EX P0, PT, R0, RZ, PT, P0 ;  /* 0x000000ff0000720c */ /* 0x000fe20003f05300 */
[----:B------:R-:W-:-:S12]  /*03a0*/  IMAD.IADD R11, R7, 0x1, R11 ;  /* 0x00000001070b7824 */ /* 0x000fd800078e020b */
[----:B------:R-:W-:Y:S05]  /*03b0*/  @!P0 BRA `(.L_x_4) ;  /* 0x0000000000a88947 */ /* 0x000fea0003800000 */
[----:B------:R-:W-:Y:S01]  /*03c0*/  MOV R21, 0xe48e2825 ;  /* 0xe48e282500157802 */ /* 0x000fe20000000f00 */
[----:B------:R-:W-:Y:S01]  /*03d0*/  IMAD.MOV.U32 R23, RZ, RZ, 0x26f19d38 ;  /* 0x26f19d38ff177424 */ /* 0x000fe200078e00ff */
[----:B------:R-:W-:Y:S01]  /*03e0*/  MOV R18, RZ ;  /* 0x000000ff00127202 */ /* 0x000fe20000000f00 */
[----:B------:R-:W-:Y:S01]  /*03f0*/  IMAD.MOV.U32 R14, RZ, RZ, 0x1 ;  /* 0x00000001ff0e7424 */ /* 0x000fe200078e00ff */
[----:B------:R-:W-:Y:S01]  /*0400*/  MOV R12, 0x1 ;  /* 0x00000001000c7802 */ /* 0x000fe20000000f00 */
[----:B------:R-:W-:Y:S02]  /*0410*/  IMAD.MOV.U32 R16, RZ, RZ, RZ ;  /* 0x000000ffff107224 */ /* 0x000fe400078e00ff */
[----:B------:R-:W-:Y:S02]  /*0420*/  IMAD.MOV.U32 R13, RZ, RZ, RZ ;  /* 0x000000ffff0d7224 */ /* 0x000fe400078e00ff */
[----:B------:R-:W-:-:S07]  /*0430*/  IMAD.MOV.U32 R20, RZ, RZ, RZ ;  /* 0x000000ffff147224 */ /* 0x000fce00078e00ff */
.L_x_7:
[----:B------:R-:W-:Y:S01]  /*0440*/  LOP3.LUT R2, R15, 0x1, RZ, 0xc0, !PT ;  /* 0x000000010f027812 */ /* 0x000fe200078ec0ff */
[-C--:B------:R-:W-:Y:S01]  /*0450*/  IMAD R17, R20, R21.reuse, RZ ;  /* 0x0000001514117224 */ /* 0x080fe200078e02ff */
[----:B------:R-:W-:Y:S01]  /*0460*/  BSSY.RECONVERGENT B4, `(.L_x_5) ;  /* 0x0000015000047945 */ /* 0x000fe20003800200 */
[C---:B------:R-:W-:Y:S01]  /*0470*/  IMAD R4, R23.reuse, R21, RZ ;  /* 0x0000001517047224 */ /* 0x040fe200078e02ff */
[----:B------:R-:W-:Y:S01]  /*0480*/  ISETP.NE.U32.AND P0, PT, R2, 0x1, PT ;  /* 0x000000010200780c */ /* 0x000fe20003f05070 */
[----:B------:R-:W-:Y:S01]  /*0490*/  IMAD.MOV.U32 R3, RZ, RZ, R20 ;  /* 0x000000ffff037224 */ /* 0x000fe200078e0014 */
[-C--:B------:R-:W-:Y:S01]  /*04a0*/  MOV R2, R12.reuse ;  /* 0x0000000c00027202 */ /* 0x080fe20000000f00 */
[-C--:B------:R-:W-:Y:S01]  /*04b0*/  IMAD R17, R23, R12.reuse, R17 ;  /* 0x0000000c17117224 */ /* 0x080fe200078e0211 */
[----:B------:R-:W-:Y:S01]  /*04c0*/  ISETP.NE.U32.AND.EX P0, PT, RZ, RZ, PT, P0 ;  /* 0x000000ffff00720c */ /* 0x000fe20003f05100 */
[C---:B------:R-:W-:Y:S02]  /*04d0*/  IMAD R19, R21.reuse, R23, R4 ;  /* 0x0000001715137224 */ /* 0x040fe400078e0204 */
[----:B------:R-:W-:-:S10]  /*04e0*/  IMAD.WIDE.U32 R2, R21, R12, R2 ;  /* 0x0000000c15027225 */ /* 0x000fd400078e0002 */
[----:B------:R-:W-:Y:S05]  /*04f0*/  @P0 BRA `(.L_x_6) ;  /* 0x00000000002c0947 */ /* 0x000fea0003800000 */
[-C--:B------:R-:W-:Y:S02]  /*0500*/  IMAD R18, R18, R21.reuse, RZ ;  /* 0x0000001512127224 */ /* 0x080fe400078e02ff */
[-C--:B------:R-:W-:Y:S02]  /*0510*/  IMAD R13, R13, R21.reuse, RZ ;  /* 0x000000150d0d7224 */ /* 0x080fe400078e02ff */
[C---:B------:R-:W-:Y:S02]  /*0520*/  IMAD R25, R23.reuse, R14, R18 ;  /* 0x0000000e17197224 */ /* 0x040fe400078e0212 */
[----:B------:R-:W-:Y:S01]  /*0530*/  IMAD R23, R23, R16, R13 ;  /* 0x0000001017177224 */ /* 0x000fe200078e020d */
[----:B------:R-:W-:Y:S01]  /*0540*/  MOV R13, R20 ;  /* 0x00000014000d7202 */ /* 0x000fe20000000f00 */
[----:B------:R-:W-:-:S04]  /*0550*/  IMAD.WIDE.U32 R4, R14, R21, RZ ;  /* 0x000000150e047225 */ /* 0x000fc800078e00ff */
[----:B------:R-:W-:Y:S01]  /*0560*/  IMAD.WIDE.U32 R12, R21, R16, R12 ;  /* 0x00000010150c7225 */ /* 0x000fe200078e000c */
[----:B------:R-:W-:-:S03]  /*0570*/  MOV R14, R4 ;  /* 0x00000004000e7202 */ /* 0x000fc60000000f00 */
[----:B------:R-:W-:Y:S01]  /*0580*/  IMAD.IADD R18, R5, 0x1, R25 ;  /* 0x0000000105127824 */ /* 0x000fe200078e0219 */
[----:B------:R-:W-:Y:S01]  /*0590*/  MOV R16, R12 ;  /* 0x0000000c00107202 */ /* 0x000fe20000000f00 */
[----:B------:R-:W-:-:S07]  /*05a0*/  IMAD.IADD R13, R13, 0x1, R23 ;  /* 0x000000010d0d7824 */ /* 0x000fce00078e0217 */
.L_x_6:
[----:B------:R-:W-:Y:S05]  /*05b0*/  BSYNC.RECONVERGENT B4 ;  /* 0x0000000000047941 */ /* 0x000fea0003800200 */
.L_x_5:
[----:B------:R-:W-:Y:S01]  /*05c0*/  ISETP.GT.U32.AND P0, PT, R15, 0x1, PT ;  /* 0x000000010f00780c */ /* 0x000fe20003f04070 */
[----:B------:R-:W-:Y:S01]  /*05d0*/  IMAD.WIDE.U32 R4, R21, R21, RZ ;  /* 0x0000001515047225 */ /* 0x000fe200078e00ff */
[--C-:B------:R-:W-:Y:S02]  /*05e0*/  SHF.R.U64 R15, R15, 0x1, R0.reuse ;  /* 0x000000010f0f7819 */ /* 0x100fe40000001200 */
[----:B------:R-:W-:Y:S01]  /*05f0*/  ISETP.GT.U32.AND.EX P0, PT, R0, RZ, PT, P0 ;  /* 0x000000ff0000720c */ /* 0x000fe20003f04100 */
[----:B------:R-:W-:Y:S01]  /*0600*/  IMAD.IADD R20, R3, 0x1, R17 ;  /* 0x0000000103147824 */ /* 0x000fe200078e0211 */
[----:B------:R-:W-:Y:S01]  /*0610*/  MOV R12, R2 ;  /* 0x00000002000c7202 */ /* 0x000fe20000000f00 */
[----:B------:R-:W-:Y:S01]  /*0620*/  IMAD.IADD R23, R5, 0x1, R19 ;  /* 0x0000000105177824 */ /* 0x000fe200078e0213 */
[----:B------:R-:W-:Y:S02]  /*0630*/  SHF.R.U32.HI R0, RZ, 0x1, R0 ;  /* 0x00000001ff007819 */ /* 0x000fe40000011600 */
[----:B------:R-:W-:-:S07]  /*0640*/  MOV R21, R4 ;  /* 0x0000000400157202 */ /* 0x000fce0000000f00 */
[----:B------:R-:W-:Y:S05]  /*0650*/  @P0 BRA `(.L_x_7) ;  /* 0xfffffffc00780947 */ /* 0x000fea000383ffff */
.L_x_4:
[----:B------:R-:W-:Y:S05]  /*0660*/  BSYNC.RECONVERGENT B3 ;  /* 0x0000000000037941 */ /* 0x000fea0003800200 */
.L_x_3:
[-C--:B------:R-:W-:Y:S01]  /*0670*/  IMAD R18, R18, R6.reuse, RZ ;  /* 0x0000000612127224 */ /* 0x080fe200078e02ff */
[----:B------:R-:W-:Y:S01]  /*0680*/  UMOV UR6, 0x542fe938 ;  /* 0x542fe93800067882 */ /* 0x000fe20000000000 */
[----:B------:R-:W-:Y:S01]  /*0690*/  IMAD.MOV.U32 R17, RZ, RZ, R13 ;  /* 0x000000ffff117224 */ /* 0x000fe200078e000d */
[----:B------:R-:W-:Y:S01]  /*06a0*/  MOV R13, 0x26f19d38 ;  /* 0x26f19d38000d7802 */ /* 0x000fe20000000f00 */
[C---:B------:R-:W-:Y:S01]  /*06b0*/  IMAD R5, R14.reuse, R11, R18 ;  /* 0x0000000b0e057224 */ /* 0x040fe200078e0212 */
[----:B------:R-:W-:Y:S01]  /*06c0*/  UMOV UR7, 0x400921fb ;  /* 0x400921fb00077882 */ /* 0x000fe20000000000 */
[----:B------:R-:W-:Y:S01]  /*06d0*/  IMAD.WIDE.U32 R2, R14, R6, R16 ;  /* 0x000000060e027225 */ /* 0x000fe200078e0010 */
[----:B------:R-:W-:Y:S03]  /*06e0*/  BSSY.RECONVERGENT B3, `(.L_x_8) ;  /* 0x0000028000037945 */ /* 0x000fe60003800200 */
[----:B------:R-:W-:Y:S01]  /*06f0*/  IMAD.MOV.U32 R4, RZ, RZ, 0x1 ;  /* 0x00000001ff047424 */ /* 0x000fe200078e00ff */
[----:B------:R-:W-:Y:S01]  /*0700*/  IADD3 R0, PT, PT, R3, R5, RZ ;  /* 0x0000000503007210 */ /* 0x000fe20007ffe0ff */
[----:B------:R-:W-:-:S02]  /*0710*/  HFMA2 R5, -RZ, RZ, 0, 0 ;  /* 0x00000000ff057431 */ /* 0x000fc400000001ff */
[----:B------:R-:W-:Y:S02]  /*0720*/  IMAD.MOV.U32 R12, RZ, RZ, -0x1b71d7da ;  /* 0xe48e2826ff0c7424 */ /* 0x000fe400078e00ff */
[C---:B------:R-:W-:Y:S02]  /*0730*/  IMAD R3, R0.reuse, -0x1b71d7db, RZ ;  /* 0xe48e282500037824 */ /* 0x040fe400078e02ff */
[----:B------:R-:W-:Y:S02]  /*0740*/  IMAD R15, R0, 0x77579559, RZ ;  /* 0x77579559000f7824 */ /* 0x000fe400078e02ff */
[C---:B------:R-:W-:Y:S02]  /*0750*/  IMAD R3, R2.reuse, 0x26f19d38, R3 ;  /* 0x26f19d3802037824 */ /* 0x040fe400078e0203 */
[----:B------:R-:W-:-:S04]  /*0760*/  IMAD.WIDE.U32 R4, R2, -0x1b71d7db, R4 ;  /* 0xe48e282502047825 */ /* 0x000fc800078e0004 */
[----:B------:R-:W-:Y:S02]  /*0770*/  IMAD.IADD R5, R5, 0x1, R3 ;  /* 0x0000000105057824 */ /* 0x000fe400078e0203 */
[----:B------:R-:W-:-:S03]  /*0780*/  IMAD.WIDE.U32 R12, R2, 0x77579559, R12 ;  /* 0x77579559020c7825 */ /* 0x000fc600078e000c */
[----:B------:R-:W-:Y:S01]  /*0790*/  LOP3.LUT R5, R5, 0x7fffffff, RZ, 0xc0, !PT ;  /* 0x7fffffff05057812 */ /* 0x000fe200078ec0ff */
[----:B------:R-:W-:-:S03]  /*07a0*/  IMAD R15, R2, -0x46d9875e, R15 ;  /* 0xb92678a2020f7824 */ /* 0x000fc600078e020f */
[----:B------:R-:W0:Y:S02]  /*07b0*/  I2F.U64 R4, R4 ;  /* 0x0000000400047312 */ /* 0x000e240000301000 */
[----:B------:R-:W-:Y:S01]  /*07c0*/  IADD3 R14, PT, PT, R13, R15, RZ ;  /* 0x0000000f0d0e7210 */ /* 0x000fe20007ffe0ff */
[----:B------:R-:W-:-:S03]  /*07d0*/  HFMA2 R13, -RZ, RZ, 2, 0 ;  /* 0x40000000ff0d7431 */ /* 0x000fc600000001ff */
[----:B------:R-:W-:Y:S01]  /*07e0*/  LOP3.LUT R15, R14, 0x7fffffff, RZ, 0xc0, !PT ;  /* 0x7fffffff0e0f7812 */ /* 0x000fe200078ec0ff */
[----:B------:R-:W-:-:S06]  /*07f0*/  IMAD.MOV.U32 R14, RZ, RZ, R12 ;  /* 0x000000ffff0e7224 */ /* 0x000fcc00078e000c */
[----:B------:R-:W1:Y:S01]  /*0800*/  I2F.U64 R14, R14 ;  /* 0x0000000e000e7312 */ /* 0x000e620000301000 */
[----:B0-----:R-:W-:-:S04]  /*0810*/  FMUL R3, R4, 1.084202172485504434e-19 ;  /* 0x2000000004037820 */ /* 0x001fc80000400000 */
[----:B------:R-:W-:-:S04]  /*0820*/  FFMA R0, R4, 1.084202172485504434e-19, R3 ;  /* 0x2000000004007823 */ /* 0x000fc80000000003 */
[----:B------:R-:W0:Y:S01]  /*0830*/  F2F.F64.F32 R2, R0 ;  /* 0x0000000000027310 */ /* 0x000e220000201800 */
[----:B-1----:R-:W-:-:S04]  /*0840*/  FMUL R12, R14, 1.084202172485504434e-19 ;  /* 0x200000000e0c7820 */ /* 0x002fc80000400000 */
[----:B------:R-:W-:-:S04]  /*0850*/  FFMA R12, R12, R13, -1 ;  /* 0xbf8000000c0c7423 */ /* 0x000fc8000000000d */
[----:B------:R-:W-:Y:S01]  /*0860*/  FFMA R17, -R12, R12, 1 ;  /* 0x3f8000000c117423 */ /* 0x000fe2000000010c */
[----:B0-----:R-:W-:-:S03]  /*0870*/  DMUL R2, R2, UR6 ;  /* 0x0000000602027c28 */ /* 0x001fc60008000000 */
[----:B------:R-:W-:Y:S01]  /*0880*/  VIADD R4, R17, 0xf3000000 ;  /* 0xf300000011047836 */ /* 0x000fe20000000000 */
[----:B------:R0:W1:Y:S04]  /*0890*/  MUFU.RSQ R16, R17 ;  /* 0x0000001100107308 */ /* 0x0000680000001400 */
[----:B------:R-:W-:-:S04]  /*08a0*/  ISETP.GT.U32.AND P0, PT, R4, 0x727fffff, PT ;  /* 0x727fffff0400780c */ /* 0x000fc80003f04070 */
[----:B------:R0:W2:Y:S09]  /*08b0*/  F2F.F32.F64 R13, R2 ;  /* 0x00000002000d7310 */ /* 0x0000b20000301000 */
[----:B-1----:R-:W-:Y:S05]  /*08c0*/  @!P0 BRA `(.L_x_9) ;  /* 0x0000000000148947 */ /* 0x002fea0003800000 */
[----:B------:R-:W-:Y:S02]  /*08d0*/  MOV R0, R17 ;  /* 0x0000001100007202 */ /* 0x000fe40000000f00 */
[----:B0-----:R-:W-:-:S07]  /*08e0*/  MOV R2, 0x900 ;  /* 0x0000090000027802 */ /* 0x001fce0000000f00 */
[----:B--2---:R-:W-:Y:S05]  /*08f0*/  CALL.REL.NOINC `($__internal_1_$__cuda_sm20_sqrt_rn_f32_slowpath) ;  /* 0x0000001800247944 */ /* 0x004fea0003c00000 */
[----:B------:R-:W-:Y:S01]  /*0900*/  IMAD.MOV.U32 R14, RZ, RZ, R0 ;  /* 0x000000ffff0e7224 */ /* 0x000fe200078e0000 */
[----:B------:R-:W-:Y:S06]  /*0910*/  BRA `(.L_x_10) ;  /* 0x0000000000107947 */ /* 0x000fec0003800000 */
.L_x_9:
[----:B------:R-:W-:Y:S01]  /*0920*/  FMUL.FTZ R14, R17, R16 ;  /* 0x00000010110e7220 */ /* 0x000fe20000410000 */
[----:B------:R-:W-:-:S03]  /*0930*/  FMUL.FTZ R0, R16, 0.5 ;  /* 0x3f00000010007820 */ /* 0x000fc60000410000 */
[----:B0-----:R-:W-:-:S04]  /*0940*/  FFMA R3, -R14, R14, R17 ;  /* 0x0000000e0e037223 */ /* 0x001fc80000000111 */
[----:B------:R-:W-:-:S07]  /*0950*/  FFMA R14, R3, R0, R14 ;  /* 0x00000000030e7223 */ /* 0x000fce000000000e */
.L_x_10:
[----:B------:R-:W-:Y:S05]  /*0960*/  BSYNC.RECONVERGENT B3 ;  /* 0x0000000000037941 */ /* 0x000fea0003800200 */
.L_x_8:
[C---:B--2---:R-:W-:Y:S01]  /*0970*/  FMUL R0, R13.reuse, 0.63661974668502807617 ;  /* 0x3f22f9830d007820 */ /* 0x044fe20000400000 */
[----:B------:R-:W-:Y:S01]  /*0980*/  FSETP.GE.AND P0, PT, |R13|, 105615, PT ;  /* 0x47ce47800d00780b */ /* 0x000fe20003f06200 */
[----:B------:R-:W-:Y:S04]  /*0990*/  BSSY.RECONVERGENT B3, `(.L_x_11) ;  /* 0x000003c000037945 */ /* 0x000fe80003800200 */
[----:B------:R-:W0:Y:S02]  /*09a0*/  F2I.NTZ R0, R0 ;  /* 0x0000000000007305 */ /* 0x000e240000203100 */
[-C--:B0-----:R-:W-:Y:S02]  /*09b0*/  I2FP.F32.S32 R2, R0.reuse ;  /* 0x0000000000027245 */ /* 0x081fe40000201400 */
[----:B------:R-:W-:-:S03]  /*09c0*/  MOV R22, R0 ;  /* 0x0000000000167202 */ /* 0x000fc60000000f00 */
[----:B------:R-:W-:-:S04]  /*09d0*/  FFMA R3, R2, -1.5707962512969970703, R13 ;  /* 0xbfc90fda02037823 */ /* 0x000fc8000000000d */
[----:B------:R-:W-:-:S04]  /*09e0*/  FFMA R3, R2, -7.5497894158615963534e-08, R3 ;  /* 0xb3a2216802037823 */ /* 0x000fc80000000003 */
[----:B------:R-:W-:-:S04]  /*09f0*/  FFMA R21, R2, -5.3903029534742383927e-15, R3 ;  /* 0xa7c234c502157823 */ /* 0x000fc80000000003 */
[----:B------:R-:W-:Y:S01]  /*0a00*/  IMAD.MOV.U32 R2, RZ, RZ, R21 ;  /* 0x000000ffff027224 */ /* 0x000fe200078e0015 */
[----:B------:R-:W-:Y:S06]  /*0a10*/  @!P0 BRA `(.L_x_12) ;  /* 0x0000000000cc8947 */ /* 0x000fec0003800000 */
[----:B------:R-:W-:-:S13]  /*0a20*/  FSETP.NEU.AND P0, PT, |R13|, +INF , PT ;  /* 0x7f8000000d00780b */ /* 0x000fda0003f0d200 */
[----:B------:R-:W-:Y:S01]  /*0a30*/  @!P0 FMUL R2, RZ, R13 ;  /* 0x0000000dff028220 */ /* 0x000fe20000400000 */
[----:B------:R-:W-:Y:S01]  /*0a40*/  @!P0 MOV R0, RZ ;  /* 0x000000ff00008202 */ /* 0x000fe20000000f00 */
[----:B------:R-:W-:Y:S06]  /*0a50*/  @!P0 BRA `(.L_x_12) ;  /* 0x0000000000bc8947 */ /* 0x000fec0003800000 */
[----:B------:R-:W0:Y:S01]  /*0a60*/  LDC.64 R2, c[0x4][RZ] ;  /* 0x01000000ff027b82 */ /* 0x000e220000000a00 */
[----:B------:R-:W-:Y:S02]  /*0a70*/  IMAD.SHL.U32 R0, R13, 0x100, RZ ;  /* 0x000001000d007824 */ /* 0x000fe400078e00ff */
[----:B------:R-:W-:Y:S02]  /*0a80*/  HFMA2 R16, -RZ, RZ, 0, 0 ;  /* 0x00000000ff107431 */ /* 0x000fe400000001ff */
[----:B------:R-:W-:Y:S01]  /*0a90*/  IMAD.MOV.U32 R15, RZ, RZ, RZ ;  /* 0x000000ffff0f7224 */ /* 0x000fe200078e00ff */
[----:B------:R-:W-:Y:S01]  /*0aa0*/  UMOV UR5, URZ ;  /* 0x000000ff00057c82 */ /* 0x000fe20008000000 */
[----:B------:R-:W-:-:S07]  /*0ab0*/  LOP3.LUT R23, R0, 0x80000000, RZ, 0xfc, !PT ;  /* 0x8000000000177812 */ /* 0x000fce00078efcff */
.L_x_13:
[----:B0-----:R-:W-:-:S06]  /*0ac0*/  IMAD.WIDE.U32 R4, R15, 0x4, R2 ;  /* 0x000000040f047825 */ /* 0x001fcc00078e0002 */
[----:B------:R-:W2:Y:S01]  /*0ad0*/  LDG.E.CONSTANT R4, desc[UR10][R4.64] ;  /* 0x0000000a04047981 */ /* 0x000ea2000c1e9900 */
[C---:B-1----:R-:W-:Y:S01]  /*0ae0*/  LEA R0, R15.reuse, R1, 0x2 ;  /* 0x000000010f007211 */ /* 0x042fe200078e10ff */
[----:B------:R-:W-:-:S05]  /*0af0*/  VIADD R15, R15, 0x1 ;  /* 0x000000010f0f7836 */ /* 0x000fca0000000000 */
[----:B------:R-:W-:Y:S01]  /*0b00*/  ISETP.NE.AND P0, PT, R15, 0x6, PT ;  /* 0x000000060f00780c */ /* 0x000fe20003f05270 */
[----:B--2---:R-:W-:-:S03]  /*0b10*/  IMAD.WIDE.U32 R18, R4, R23, RZ ;  /* 0x0000001704127225 */ /* 0x004fc600078e00ff */
[----:B------:R-:W-:-:S04]  /*0b20*/  IADD3 R17, P1, PT, R18, R16, RZ ;  /* 0x0000001012117210 */ /* 0x000fc80007f3e0ff */
[----:B------:R-:W-:Y:S01]  /*0b30*/  IADD3.X R16, PT, PT, R19, UR5, RZ, P1, !PT ;  /* 0x0000000513107c10 */ /* 0x000fe20008ffe4ff */
[----:B------:R1:W-:Y:S04]  /*0b40*/  STL [R0], R17 ;  /* 0x0000001100007387 */ /* 0x0003e80000100800 */
[----:B------:R-:W-:Y:S05]  /*0b50*/  @P0 BRA `(.L_x_13) ;  /* 0xfffffffc00d80947 */ /* 0x000fea000383ffff */
[----:B------:R-:W-:Y:S01]  /*0b60*/  SHF.R.U32.HI R4, RZ, 0x17, R13 ;  /* 0x00000017ff047819 */ /* 0x000fe2000001160d */
[----:B------:R0:W-:Y:S03]  /*0b70*/  STL [R1+0x18], R16 ;  /* 0x0000181001007387 */ /* 0x0001e60000100800 */
[C---:B-1----:R-:W-:Y:S02]  /*0b80*/  LOP3.LUT R0, R4.reuse, 0xe0, RZ, 0xc0, !PT ;  /* 0x000000e004007812 */ /* 0x042fe400078ec0ff */
[----:B------:R-:W-:Y:S02]  /*0b90*/  LOP3.LUT P0, RZ, R4, 0x1f, RZ, 0xc0, !PT ;  /* 0x0000001f04ff7812 */ /* 0x000fe4000780c0ff */
[----:B------:R-:W-:-:S04]  /*0ba0*/  IADD3 R0, PT, PT, R0, -0x80, RZ ;  /* 0xffffff8000007810 */ /* 0x000fc80007ffe0ff */
[----:B------:R-:W-:-:S05]  /*0bb0*/  SHF.R.U32.HI R0, RZ, 0x5, R0 ;  /* 0x00000005ff007819 */ /* 0x000fca0000011600 */
[----:B------:R-:W-:-:S05]  /*0bc0*/  IMAD R15, R0, -0x4, R1 ;  /* 0xfffffffc000f7824 */ /* 0x000fca00078e0201 */
[----:B------:R-:W2:Y:S04]  /*0bd0*/  LDL R0, [R15+0x18] ;  /* 0x000018000f007983 */ /* 0x000ea80000100800 */
[----:B------:R-:W2:Y:S04]  /*0be0*/  LDL R3, [R15+0x14] ;  /* 0x000014000f037983 */ /* 0x000ea80000100800 */
[----:B------:R-:W3:Y:S01]  /*0bf0*/  @P0 LDL R2, [R15+0x10] ;  /* 0x000010000f020983 */ /* 0x000ee20000100800 */
[----:B------:R-:W-:Y:S01]  /*0c00*/  LOP3.LUT R4, R4, 0x1f, RZ, 0xc0, !PT ;  /* 0x0000001f04047812 */ /* 0x000fe200078ec0ff */
[----:B------:R-:W-:Y:S01]  /*0c10*/  UMOV UR6, 0x54442d19 ;  /* 0x54442d1900067882 */ /* 0x000fe20000000000 */
[----:B------:R-:W-:-:S02]  /*0c20*/  UMOV UR7, 0x3bf921fb ;  /* 0x3bf921fb00077882 */ /* 0x000fc40000000000 */
[-C--:B--2---:R-:W-:Y:S02]  /*0c30*/  @P0 SHF.L.W.U32.HI R0, R3, R4.reuse, R0 ;  /* 0x0000000403000219 */ /* 0x084fe40000010e00 */
[----:B---3--:R-:W-:Y:S02]  /*0c40*/  @P0 SHF.L.W.U32.HI R3, R2, R4, R3 ;  /* 0x0000000402030219 */ /* 0x008fe40000010e03 */
[----:B------:R-:W-:Y:S02]  /*0c50*/  ISETP.GE.AND P0, PT, R13, RZ, PT ;  /* 0x000000ff0d00720c */ /* 0x000fe40003f06270 */
[C---:B------:R-:W-:Y:S01]  /*0c60*/  SHF.L.W.U32.HI R4, R3.reuse, 0x2, R0 ;  /* 0x0000000203047819 */ /* 0x040fe20000010e00 */
[----:B------:R-:W-:-:S03]  /*0c70*/  IMAD.SHL.U32 R3, R3, 0x4, RZ ;  /* 0x0000000403037824 */ /* 0x000fc600078e00ff */
[----:B------:R-:W-:Y:S02]  /*0c80*/  SHF.R.S32.HI R5, RZ, 0x1f, R4 ;  /* 0x0000001fff057819 */ /* 0x000fe40000011404 */
[----:B------:R-:W-:Y:S02]  /*0c90*/  LOP3.LUT R15, R4, R13, RZ, 0x3c, !PT ;  /* 0x0000000d040f7212 */ /* 0x000fe400078e3cff */
[C---:B------:R-:W-:Y:S02]  /*0ca0*/  LOP3.LUT R2, R5.reuse, R3, RZ, 0x3c, !PT ;  /* 0x0000000305027212 */ /* 0x040fe400078e3cff */
[----:B------:R-:W-:Y:S02]  /*0cb0*/  LOP3.LUT R3, R5, R4, RZ, 0x3c, !PT ;  /* 0x0000000405037212 */ /* 0x000fe400078e3cff */
[----:B------:R-:W-:Y:S02]  /*0cc0*/  SHF.R.U32.HI R5, RZ, 0x1e, R0 ;  /* 0x0000001eff057819 */ /* 0x000fe40000011600 */
[----:B------:R-:W-:-:S02]  /*0cd0*/  ISETP.GE.AND P1, PT, R15, RZ, PT ;  /* 0x000000ff0f00720c */ /* 0x000fc40003f26270 */
[----:B------:R-:W0:Y:S01]  /*0ce0*/  I2F.F64.S64 R2, R2 ;  /* 0x0000000200027312 */ /* 0x000e220000301c00 */
[----:B------:R-:W-:-:S04]  /*0cf0*/  LEA.HI R0, R4, R5, RZ, 0x1 ;  /* 0x0000000504007211 */ /* 0x000fc800078f08ff */
[----:B------:R-:W-:-:S05]  /*0d00*/  IADD3 R4, PT, PT, -R0, RZ, RZ ;  /* 0x000000ff00047210 */ /* 0x000fca0007ffe1ff */
[----:B------:R-:W-:Y:S01]  /*0d10*/  @!P0 IMAD.MOV.U32 R0, RZ, RZ, R4 ;  /* 0x000000ffff008224 */ /* 0x000fe200078e0004 */
[----:B0-----:R-:W-:-:S10]  /*0d20*/  DMUL R16, R2, UR6 ;  /* 0x0000000602107c28 */ /* 0x001fd40008000000 */
[----:B------:R-:W0:Y:S02]  /*0d30*/  F2F.F32.F64 R16, R16 ;  /* 0x0000001000107310 */ /* 0x000e240000301000 */
[----:B0-----:R-:W-:-:S07]  /*0d40*/  FSEL R2, -R16, R16, !P1 ;  /* 0x0000001010027208 */ /* 0x001fce0004800100 */
.L_x_12:
[----:B------:R-:W-:Y:S05]  /*0d50*/  BSYNC.RECONVERGENT B3 ;  /* 0x0000000000037941 */ /* 0x000fea0003800200 */
.L_x_11:
[----:B------:R-:W-:Y:S01]  /*0d60*/  MOV R18, 0x37cbac00 ;  /* 0x37cbac0000127802 */ /* 0x000fe20000000f00 */
[----:B------:R-:W-:Y:S01]  /*0d70*/  FMUL R3, R2, R2 ;  /* 0x0000000202037220 */ /* 0x000fe20000400000 */
[C---:B------:R-:W-:Y:S01]  /*0d80*/  LOP3.LUT R5, R0.reuse, 0x1, RZ, 0xc0, !PT ;  /* 0x0000000100057812 */ /* 0x040fe200078ec0ff */
[----:B------:R-:W-:Y:S01]  /*0d90*/  IMAD.MOV.U32 R19, RZ, RZ, 0x3c0885e4 ;  /* 0x3c0885e4ff137424 */ /* 0x000fe200078e00ff */
[----:B------:R-:W-:Y:S01]  /*0da0*/  IADD3 R0, PT, PT, R0, 0x1, RZ ;  /* 0x0000000100007810 */ /* 0x000fe20007ffe0ff */
[----:B------:R-:W-:Y:S01]  /*0db0*/  FFMA R4, R3, R18, -0.0013887860113754868507 ;  /* 0xbab607ed03047423 */ /* 0x000fe20000000012 */
[----:B------:R-:W-:Y:S01]  /*0dc0*/  ISETP.NE.U32.AND P0, PT, R5, 0x1, PT ;  /* 0x000000010500780c */ /* 0x000fe20003f05070 */
[----:B------:R-:W-:Y:S01]  /*0dd0*/  IMAD.MOV.U32 R20, RZ, RZ, 0x3e2aaaa8 ;  /* 0x3e2aaaa8ff147424 */ /* 0x000fe200078e00ff */
[----:B------:R-:W-:Y:S01]  /*0de0*/  LOP3.LUT P1, RZ, R0, 0x2, RZ, 0xc0, !PT ;  /* 0x0000000200ff7812 */ /* 0x000fe2000782c0ff */
[----:B------:R-:W-:Y:S01]  /*0df0*/  BSSY.RECONVERGENT B3, `(.L_x_14) ;  /* 0x0000040000037945 */ /* 0x000fe20003800200 */
[----:B------:R-:W-:-:S02]  /*0e00*/  FSEL R4, R4, -0.00019574658654164522886, P0 ;  /* 0xb94d415304047808 */ /* 0x000fc40000000000 */
[----:B------:R-:W-:Y:S02]  /*0e10*/  FSEL R16, R19, 0.041666727513074874878, !P0 ;  /* 0x3d2aaabb13107808 */ /* 0x000fe40004000000 */
[----:B------:R-:W-:Y:S02]  /*0e20*/  FSEL R0, R2, 1, !P0 ;  /* 0x3f80000002007808 */ /* 0x000fe40004000000 */
[----:B------:R-:W-:Y:S01]  /*0e30*/  FSEL R15, -R20, -0.4999999701976776123, !P0 ;  /* 0xbeffffff140f7808 */ /* 0x000fe20004000100 */
[----:B------:R-:W-:Y:S01]  /*0e40*/  FFMA R4, R3, R4, R16 ;  /* 0x0000000403047223 */ /* 0x000fe20000000010 */
[----:B------:R-:W-:Y:S01]  /*0e50*/  FSETP.GE.AND P0, PT, |R13|, 105615, PT ;  /* 0x47ce47800d00780b */ /* 0x000fe20003f06200 */
[C---:B------:R-:W-:Y:S02]  /*0e60*/  FFMA R5, R3.reuse, R0, RZ ;  /* 0x0000000003057223 */ /* 0x040fe400000000ff */
[----:B------:R-:W-:-:S04]  /*0e70*/  FFMA R4, R3, R4, R15 ;  /* 0x0000000403047223 */ /* 0x000fc8000000000f */
[----:B------:R-:W-:-:S04]  /*0e80*/  FFMA R5, R5, R4, R0 ;  /* 0x0000000405057223 */ /* 0x000fc80000000000 */
[----:B------:R-:W-:-:S04]  /*0e90*/  @P1 FADD R5, RZ, -R5 ;  /* 0x80000005ff051221 */ /* 0x000fc80000000000 */
[----:B------:R-:W-:Y:S01]  /*0ea0*/  FMUL R15, R5, R14 ;  /* 0x0000000e050f7220 */ /* 0x000fe20000400000 */
        /* <DEDUP_REMOVED lines=11> */
.L_x_16:
        /* <DEDUP_REMOVED lines=12> */
[C---:B------:R-:W-:Y:S02]  /*1020*/  LOP3.LUT R2, R5.reuse, 0xe0, RZ, 0xc0, !PT ;  /* 0x000000e005027812 */ /* 0x040fe400078ec0ff */
        /* <DEDUP_REMOVED lines=9> */
[----:B------:R-:W-:Y:S01]  /*10c0*/  UMOV UR7, 0x3bf921fb ;  /* 0x3bf921fb00077882 */ /* 0x000fe20000000000 */
[----:B------:R-:W-:-:S02]  /*10d0*/  ISETP.GE.AND P1, PT, R13, RZ, PT ;  /* 0x000000ff0d00720c */ /* 0x000fc40003f26270 */
[-C--:B--2---:R-:W-:Y:S02]  /*10e0*/  @P0 SHF.L.W.U32.HI R4, R3, R5.reuse, R4 ;  /* 0x0000000503040219 */ /* 0x084fe40000010e04 */
[----:B---3--:R-:W-:-:S04]  /*10f0*/  @P0 SHF.L.W.U32.HI R3, R2, R5, R3 ;  /* 0x0000000502030219 */ /* 0x008fc80000010e03 */
[C---:B-1----:R-:W-:Y:S01]  /*1100*/  SHF.L.W.U32.HI R22, R3.reuse, 0x2, R4 ;  /* 0x0000000203167819 */ /* 0x042fe20000010e04 */
[----:B------:R-:W-:-:S03]  /*1110*/  IMAD.SHL.U32 R3, R3, 0x4, RZ ;  /* 0x0000000403037824 */ /* 0x000fc600078e00ff */
[----:B------:R-:W-:Y:S02]  /*1120*/  SHF.R.S32.HI R5, RZ, 0x1f, R22 ;  /* 0x0000001fff057819 */ /* 0x000fe40000011416 */
[----:B------:R-:W-:Y:S02]  /*1130*/  LOP3.LUT R13, R22, R13, RZ, 0x3c, !PT ;  /* 0x0000000d160d7212 */ /* 0x000fe400078e3cff */
[C---:B------:R-:W-:Y:S02]  /*1140*/  LOP3.LUT R2, R5.reuse, R3, RZ, 0x3c, !PT ;  /* 0x0000000305027212 */ /* 0x040fe400078e3cff */
[----:B------:R-:W-:Y:S02]  /*1150*/  LOP3.LUT R3, R5, R22, RZ, 0x3c, !PT ;  /* 0x0000001605037212 */ /* 0x000fe400078e3cff */
[----:B------:R-:W-:Y:S02]  /*1160*/  SHF.R.U32.HI R5, RZ, 0x1e, R4 ;  /* 0x0000001eff057819 */ /* 0x000fe40000011604 */
[----:B------:R-:W-:-:S02]  /*1170*/  ISETP.GE.AND P0, PT, R13, RZ, PT ;  /* 0x000000ff0d00720c */ /* 0x000fc40003f06270 */
[----:B------:R-:W1:Y:S01]  /*1180*/  I2F.F64.S64 R2, R2 ;  /* 0x0000000200027312 */ /* 0x000e620000301c00 */
[----:B------:R-:W-:-:S04]  /*1190*/  LEA.HI R22, R22, R5, RZ, 0x1 ;  /* 0x0000000516167211 */ /* 0x000fc800078f08ff */
[----:B0-----:R-:W-:-:S05]  /*11a0*/  IADD3 R0, PT, PT, -R22, RZ, RZ ;  /* 0x000000ff16007210 */ /* 0x001fca0007ffe1ff */
[----:B------:R-:W-:Y:S01]  /*11b0*/  @!P1 IMAD.MOV.U32 R22, RZ, RZ, R0 ;  /* 0x000000ffff169224 */ /* 0x000fe200078e0000 */
[----:B-1----:R-:W-:-:S10]  /*11c0*/  DMUL R16, R2, UR6 ;  /* 0x0000000602107c28 */ /* 0x002fd40008000000 */
[----:B------:R-:W0:Y:S02]  /*11d0*/  F2F.F32.F64 R16, R16 ;  /* 0x0000001000107310 */ /* 0x000e240000301000 */
[----:B0-----:R-:W-:-:S07]  /*11e0*/  FSEL R21, -R16, R16, !P0 ;  /* 0x0000001010157208 */ /* 0x001fce0004000100 */
.L_x_15:
[----:B------:R-:W-:Y:S05]  /*11f0*/  BSYNC.RECONVERGENT B3 ;  /* 0x0000000000037941 */ /* 0x000fea0003800200 */
.L_x_14:
[----:B------:R-:W-:Y:S01]  /*1200*/  FMUL R3, R21, R21 ;  /* 0x0000001515037220 */ /* 0x000fe20000400000 */
[C---:B------:R-:W-:Y:S02]  /*1210*/  LOP3.LUT R0, R22.reuse, 0x1, RZ, 0xc0, !PT ;  /* 0x0000000116007812 */ /* 0x040fe400078ec0ff */
[----:B------:R-:W-:Y:S01]  /*1220*/  LOP3.LUT P1, RZ, R22, 0x2, RZ, 0xc0, !PT ;  /* 0x0000000216ff7812 */ /* 0x000fe2000782c0ff */
[----:B------:R-:W-:Y:S01]  /*1230*/  FFMA R18, R3, R18, -0.0013887860113754868507 ;  /* 0xbab607ed03127423 */ /* 0x000fe20000000012 */
[----:B------:R-:W-:-:S04]  /*1240*/  ISETP.NE.U32.AND P0, PT, R0, 0x1, PT ;  /* 0x000000010000780c */ /* 0x000fc80003f05070 */
[----:B------:R-:W-:Y:S02]  /*1250*/  FSEL R2, R19, 0.041666727513074874878, P0 ;  /* 0x3d2aaabb13027808 */ /* 0x000fe40000000000 */
[----:B------:R-:W-:Y:S02]  /*1260*/  FSEL R18, R18, -0.00019574658654164522886, !P0 ;  /* 0xb94d415312127808 */ /* 0x000fe40004000000 */
[----:B------:R-:W-:Y:S02]  /*1270*/  FSEL R0, R21, 1, P0 ;  /* 0x3f80000015007808 */ /* 0x000fe40000000000 */
[----:B------:R-:W-:Y:S01]  /*1280*/  FSEL R13, -R20, -0.4999999701976776123, P0 ;  /* 0xbeffffff140d7808 */ /* 0x000fe20000000100 */
[C---:B------:R-:W-:Y:S02]  /*1290*/  FFMA R2, R3.reuse, R18, R2 ;  /* 0x0000001203027223 */ /* 0x040fe40000000002 */
[C---:B------:R-:W-:Y:S02]  /*12a0*/  FFMA R5, R3.reuse, R0, RZ ;  /* 0x0000000003057223 */ /* 0x040fe400000000ff */
[----:B------:R-:W-:-:S04]  /*12b0*/  FFMA R2, R3, R2, R13 ;  /* 0x0000000203027223 */ /* 0x000fc8000000000d */
[----:B------:R-:W-:-:S04]  /*12c0*/  FFMA R5, R5, R2, R0 ;  /* 0x0000000205057223 */ /* 0x000fc80000000000 */
[----:B------:R-:W-:-:S04]  /*12d0*/  @P1 FADD R5, RZ, -R5 ;  /* 0x80000005ff051221 */ /* 0x000fc80000000000 */
[----:B------:R-:W-:Y:S01]  /*12e0*/  FMUL R13, R5, R14 ;  /* 0x0000000e050d7220 */ /* 0x000fe20000400000 */
[----:B------:R-:W-:-:S04]  /*12f0*/  MOV R14, R6 ;  /* 0x00000006000e7202 */ /* 0x000fc80000000f00 */
[----:B------:R-:W-:-:S13]  /*1300*/  FSETP.NEU.AND P0, PT, R13, RZ, PT ;  /* 0x000000ff0d00720b */ /* 0x000fda0003f0d000 */
[----:B------:R-:W-:Y:S05]  /*1310*/  @!P0 BRA `(.L_x_17) ;  /* 0xffffffec00e88947 */ /* 0x000fea000383ffff */
[----:B------:R-:W-:Y:S05]  /*1320*/  BSYNC.RECONVERGENT B0 ;  /* 0x0000000000007941 */ /* 0x000fea0003800200 */
.L_x_2:
[----:B------:R-:W0:Y:S01]  /*1330*/  MUFU.RCP R0, R13 ;  /* 0x0000000d00007308 */ /* 0x000e220000001000 */
[----:B------:R-:W-:Y:S01]  /*1340*/  UMOV UR5, 0x41200000 ;  /* 0x4120000000057882 */ /* 0x000fe20000000000 */
[----:B------:R-:W-:Y:S01]  /*1350*/  BSSY.RECONVERGENT B0, `(.L_x_18) ;  /* 0x000000d000007945 */ /* 0x000fe20003800200 */
[----:B------:R-:W-:-:S05]  /*1360*/  IMAD.U32 R4, RZ, RZ, UR5 ;  /* 0x00000005ff047e24 */ /* 0x000fca000f8e00ff */
[----:B------:R-:W1:Y:S01]  /*1370*/  FCHK P0, R4, R13 ;  /* 0x0000000d04007302 */ /* 0x000e620000000000 */
[----:B0-----:R-:W-:-:S04]  /*1380*/  FFMA R3, -R13, R0, 1 ;  /* 0x3f8000000d037423 */ /* 0x001fc80000000100 */
[----:B------:R-:W-:-:S04]  /*1390*/  FFMA R0, R0, R3, R0 ;  /* 0x0000000300007223 */ /* 0x000fc80000000000 */
[----:B------:R-:W-:-:S04]  /*13a0*/  FFMA R2, R0, 10, RZ ;  /* 0x4120000000027823 */ /* 0x000fc800000000ff */
[----:B------:R-:W-:-:S04]  /*13b0*/  FFMA R3, -R13, R2, 10 ;  /* 0x412000000d037423 */ /* 0x000fc80000000102 */
[----:B------:R-:W-:Y:S01]  /*13c0*/  FFMA R0, R0, R3, R2 ;  /* 0x0000000300007223 */ /* 0x000fe20000000002 */
[----:B-1----:R-:W-:Y:S06]  /*13d0*/  @!P0 BRA `(.L_x_19) ;  /* 0x0000000000108947 */ /* 0x002fec0003800000 */
[----:B------:R-:W-:Y:S02]  /*13e0*/  HFMA2 R0, -RZ, RZ, 2.5625, 0 ;  /* 0x41200000ff007431 */ /* 0x000fe400000001ff */
[----:B------:R-:W-:Y:S01]  /*13f0*/  IMAD.MOV.U32 R3, RZ, RZ, R13 ;  /* 0x000000ffff037224 */ /* 0x000fe200078e000d */
[----:B------:R-:W-:-:S07]  /*1400*/  MOV R14, 0x1420 ;  /* 0x00001420000e7802 */ /* 0x000fce0000000f00 */
[----:B------:R-:W-:Y:S05]  /*1410*/  CALL.REL.NOINC `($__internal_2_$__cuda_sm3x_div_rn_noftz_f32_slowpath) ;  /* 0x0000000c00b47944 */ /* 0x000fea0003c00000 */
.L_x_19:
[----:B------:R-:W-:Y:S05]  /*1420*/  BSYNC.RECONVERGENT B0 ;  /* 0x0000000000007941 */ /* 0x000fea0003800200 */
.L_x_18:
[-C--:B------:R-:W-:Y:S01]  /*1430*/  FMUL R4, R12, R0.reuse ;  /* 0x000000000c047220 */ /* 0x080fe20000400000 */
[----:B------:R-:W-:Y:S01]  /*1440*/  FMUL R5, R15, R0 ;  /* 0x000000000f057220 */ /* 0x000fe20000400000 */
[----:B------:R-:W-:Y:S01]  /*1450*/  FMUL R0, R13, 12 ;  /* 0x414000000d007820 */ /* 0x000fe20000400000 */
[----:B------:R-:W-:Y:S02]  /*1460*/  MOV R14, R6 ;  /* 0x00000006000e7202 */ /* 0x000fe40000000f00 */
[----:B------:R-:W-:Y:S01]  /*1470*/  FSETP.GEU.AND P0, PT, |R4|, 10, PT ;  /* 0x412000000400780b */ /* 0x000fe20003f0e200 */
[----:B------:R-:W-:-:S03]  /*1480*/  FFMA R3, RZ, R15, R0 ;  /* 0x0000000fff037223 */ /* 0x000fc60000000000 */
[----:B------:R-:W-:Y:S01]  /*1490*/  FSETP.GEU.OR P0, PT, |R5|, 10, P0 ;  /* 0x412000000500780b */ /* 0x000fe2000070e600 */
[----:B------:R-:W-:-:S12]  /*14a0*/  FFMA R20, RZ, R12, R3 ;  /* 0x0000000cff147223 */ /* 0x000fd80000000003 */
[----:B------:R-:W-:Y:S05]  /*14b0*/  @P0 BRA `(.L_x_20) ;  /* 0xffffffec007c0947 */ /* 0x000fea000383ffff */
[----:B------:R-:W-:Y:S05]  /*14c0*/  BSYNC.RECONVERGENT B1 ;  /* 0x0000000000017941 */ /* 0x000fea0003800200 */
.L_x_1:
[----:B------:R-:W-:Y:S01]  /*14d0*/  FFMA R0, R20, R20, 36 ;  /* 0x4210000014007423 */ /* 0x000fe20000000014 */
[----:B------:R-:W-:-:S04]  /*14e0*/  IMAD.MOV.U32 R14, RZ, RZ, R6 ;  /* 0x000000ffff0e7224 */ /* 0x000fc800078e0006 */
[----:B------:R-:W-:-:S13]  /*14f0*/  FSETP.GT.AND P0, PT, R0, 144, PT ;  /* 0x431000000000780b */ /* 0x000fda0003f04000 */
[----:B------:R-:W-:Y:S05]  /*1500*/  @!P0 BRA `(.L_x_21) ;  /* 0xffffffec00648947 */ /* 0x000fea000383ffff */
[----:B------:R-:W-:Y:S05]  /*1510*/  BSYNC.RECONVERGENT B2 ;  /* 0x0000000000027941 */ /* 0x000fea0003800200 */
.L_x_0:
[----:B------:R-:W-:Y:S01]  /*1520*/  FADD R0, R0, -144 ;  /* 0xc310000000007421 */ /* 0x000fe20000000000 */
[----:B------:R-:W-:Y:S03]  /*1530*/  BSSY.RECONVERGENT B0, `(.L_x_22) ;  /* 0x000000d000007945 */ /* 0x000fe60003800200 */
[----:B------:R0:W1:Y:S01]  /*1540*/  MUFU.RSQ R7, R0 ;  /* 0x0000000000077308 */ /* 0x0000620000001400 */
[----:B------:R-:W-:-:S04]  /*1550*/  IADD3 R2, PT, PT, R0, -0xd000000, RZ ;  /* 0xf300000000027810 */ /* 0x000fc80007ffe0ff */
[----:B------:R-:W-:-:S13]  /*1560*/  ISETP.GT.U32.AND P0, PT, R2, 0x727fffff, PT ;  /* 0x727fffff0200780c */ /* 0x000fda0003f04070 */
[----:B01----:R-:W-:Y:S05]  /*1570*/  @!P0 BRA `(.L_x_23) ;  /* 0x0000000000108947 */ /* 0x003fea0003800000 */
[----:B------:R-:W-:-:S07]  /*1580*/  MOV R2, 0x15a0 ;  /* 0x000015a000027802 */ /* 0x000fce0000000f00 */
[----:B------:R-:W-:Y:S05]  /*1590*/  CALL.REL.NOINC `($__internal_1_$__cuda_sm20_sqrt_rn_f32_slowpath) ;  /* 0x0000000800fc7944 */ /* 0x000fea0003c00000 */
[----:B------:R-:W-:Y:S01]  /*15a0*/  IMAD.MOV.U32 R3, RZ, RZ, R0 ;  /* 0x000000ffff037224 */ /* 0x000fe200078e0000 */
[----:B------:R-:W-:Y:S06]  /*15b0*/  BRA `(.L_x_24) ;  /* 0x0000000000107947 */ /* 0x000fec0003800000 */
.L_x_23:
[----:B------:R-:W-:Y:S01]  /*15c0*/  FMUL.FTZ R3, R0, R7 ;  /* 0x0000000700037220 */ /* 0x000fe20000410000 */
[----:B------:R-:W-:-:S03]  /*15d0*/  FMUL.FTZ R2, R7, 0.5 ;  /* 0x3f00000007027820 */ /* 0x000fc60000410000 */
[----:B------:R-:W-:-:S04]  /*15e0*/  FFMA R0, -R3, R3, R0 ;  /* 0x0000000303007223 */ /* 0x000fc80000000100 */
[----:B------:R-:W-:-:S07]  /*15f0*/  FFMA R3, R0, R2, R3 ;  /* 0x0000000200037223 */ /* 0x000fce0000000003 */
.L_x_24:
[----:B------:R-:W-:Y:S05]  /*1600*/  BSYNC.RECONVERGENT B0 ;  /* 0x0000000000007941 */ /* 0x000fea0003800200 */
.L_x_22:
[----:B------:R-:W-:Y:S01]  /*1610*/  FADD R20, R20, -R3 ;  /* 0x8000000314147221 */ /* 0x000fe20000000000 */
[----:B------:R-:W-:Y:S03]  /*1620*/  BSSY.RECONVERGENT B0, `(.L_x_25) ;  /* 0x0000014000007945 */ /* 0x000fe60003800200 */
[-C--:B------:R-:W-:Y:S01]  /*1630*/  FMUL R11, R13, R20.reuse ;  /* 0x000000140d0b7220 */ /* 0x080fe20000400000 */
[-C--:B------:R-:W-:Y:S01]  /*1640*/  FMUL R15, R15, R20.reuse ;  /* 0x000000140f0f7220 */ /* 0x080fe20000400000 */
[----:B------:R-:W-:Y:S02]  /*1650*/  FMUL R12, R12, R20 ;  /* 0x000000140c0c7220 */ /* 0x000fe40000400000 */
[----:B------:R-:W-:-:S04]  /*1660*/  FADD R7, R11, -12 ;  /* 0xc14000000b077421 */ /* 0x000fc80000000000 */
[----:B------:R-:W-:-:S04]  /*1670*/  FMUL R0, R7, R7 ;  /* 0x0000000707007220 */ /* 0x000fc80000400000 */
[----:B------:R-:W-:-:S04]  /*1680*/  FFMA R3, R15, R15, R0 ;  /* 0x0000000f0f037223 */ /* 0x000fc80000000000 */
[----:B------:R-:W-:-:S04]  /*1690*/  FFMA R3, R12, R12, R3 ;  /* 0x0000000c0c037223 */ /* 0x000fc80000000003 */
[----:B------:R0:W1:Y:S01]  /*16a0*/  MUFU.RSQ R2, R3 ;  /* 0x0000000300027308 */ /* 0x0000620000001400 */
[----:B------:R-:W-:-:S04]  /*16b0*/  IADD3 R0, PT, PT, R3, -0xd000000, RZ ;  /* 0xf300000003007810 */ /* 0x000fc80007ffe0ff */
[----:B------:R-:W-:-:S13]  /*16c0*/  ISETP.GT.U32.AND P0, PT, R0, 0x727fffff, PT ;  /* 0x727fffff0000780c */ /* 0x000fda0003f04070 */
[----:B01----:R-:W-:Y:S05]  /*16d0*/  @!P0 BRA `(.L_x_26) ;  /* 0x0000000000108947 */ /* 0x003fea0003800000 */
[----:B------:R-:W-:Y:S01]  /*16e0*/  IMAD.MOV.U32 R0, RZ, RZ, R3 ;  /* 0x000000ffff007224 */ /* 0x000fe200078e0003 */
[----:B------:R-:W-:-:S07]  /*16f0*/  MOV R2, 0x1710 ;  /* 0x0000171000027802 */ /* 0x000fce0000000f00 */
[----:B------:R-:W-:Y:S05]  /*1700*/  CALL.REL.NOINC `($__internal_1_$__cuda_sm20_sqrt_rn_f32_slowpath) ;  /* 0x0000000800a07944 */ /* 0x000fea0003c00000 */
[----:B------:R-:W-:Y:S05]  /*1710*/  BRA `(.L_x_27) ;  /* 0x0000000000107947 */ /* 0x000fea0003800000 */
.L_x_26:
[----:B------:R-:W-:Y:S01]  /*1720*/  FMUL.FTZ R0, R3, R2 ;  /* 0x0000000203007220 */ /* 0x000fe20000410000 */
[----:B------:R-:W-:-:S03]  /*1730*/  FMUL.FTZ R2, R2, 0.5 ;  /* 0x3f00000002027820 */ /* 0x000fc60000410000 */
[----:B------:R-:W-:-:S04]  /*1740*/  FFMA R3, -R0, R0, R3 ;  /* 0x0000000000037223 */ /* 0x000fc80000000103 */
[----:B------:R-:W-:-:S07]  /*1750*/  FFMA R0, R3, R2, R0 ;  /* 0x0000000203007223 */ /* 0x000fce0000000000 */
.L_x_27:
[----:B------:R-:W-:Y:S05]  /*1760*/  BSYNC.RECONVERGENT B0 ;  /* 0x0000000000007941 */ /* 0x000fea0003800200 */
.L_x_25:
[----:B------:R-:W-:Y:S01]  /*1770*/  IADD3 R2, PT, PT, R0, 0x1800000, RZ ;  /* 0x0180000000027810 */ /* 0x000fe20007ffe0ff */
[----:B------:R-:W-:Y:S03]  /*1780*/  BSSY.RECONVERGENT B0, `(.L_x_28) ;  /* 0x000000c000007945 */ /* 0x000fe60003800200 */
[----:B------:R-:W-:-:S04]  /*1790*/  LOP3.LUT R2, R2, 0x7f800000, RZ, 0xc0, !PT ;  /* 0x7f80000002027812 */ /* 0x000fc800078ec0ff */
[----:B------:R-:W-:-:S13]  /*17a0*/  ISETP.GT.U32.AND P0, PT, R2, 0x1ffffff, PT ;  /* 0x01ffffff0200780c */ /* 0x000fda0003f04070 */
[----:B------:R-:W-:Y:S05]  /*17b0*/  @P0 BRA `(.L_x_29) ;  /* 0x0000000000100947 */ /* 0x000fea0003800000 */
[----:B------:R-:W-:-:S07]  /*17c0*/  MOV R14, 0x17e0 ;  /* 0x000017e0000e7802 */ /* 0x000fce0000000f00 */
[----:B------:R-:W-:Y:S05]  /*17d0*/  CALL.REL.NOINC `($__internal_0_$__cuda_sm20_rcp_rn_f32_slowpath) ;  /* 0x0000000400947944 */ /* 0x000fea0003c00000 */
[----:B------:R-:W-:Y:S01]  /*17e0*/  IMAD.MOV.U32 R2, RZ, RZ, R0 ;  /* 0x000000ffff027224 */ /* 0x000fe200078e0000 */
[----:B------:R-:W-:Y:S06]  /*17f0*/  BRA `(.L_x_30) ;  /* 0x0000000000107947 */ /* 0x000fec0003800000 */
.L_x_29:
[----:B------:R-:W0:Y:S02]  /*1800*/  MUFU.RCP R3, R0 ;  /* 0x0000000000037308 */ /* 0x000e240000001000 */
[----:B0-----:R-:W-:-:S04]  /*1810*/  FFMA R2, R3, R0, -1 ;  /* 0xbf80000003027423 */ /* 0x001fc80000000000 */
[----:B------:R-:W-:-:S04]  /*1820*/  FADD.FTZ R2, -R2, -RZ ;  /* 0x800000ff02027221 */ /* 0x000fc80000010100 */
[----:B------:R-:W-:-:S07]  /*1830*/  FFMA R2, R3, R2, R3 ;  /* 0x0000000203027223 */ /* 0x000fce0000000003 */
.L_x_30:
[----:B------:R-:W-:Y:S05]  /*1840*/  BSYNC.RECONVERGENT B0 ;  /* 0x0000000000007941 */ /* 0x000fea0003800200 */
.L_x_28:
[----:B------:R-:W-:Y:S01]  /*1850*/  FADD R11, -R11, 4 ;  /* 0x408000000b0b7421 */ /* 0x000fe20000000100 */
[----:B------:R-:W-:Y:S01]  /*1860*/  FADD R13, -R15, 4 ;  /* 0x408000000f0d7421 */ /* 0x000fe20000000100 */
[C---:B------:R-:W-:Y:S01]  /*1870*/  FADD R6, -R12.reuse, -1 ;  /* 0xbf8000000c067421 */ /* 0x040fe20000000100 */
[----:B------:R-:W-:Y:S01]  /*1880*/  BSSY.RECONVERGENT B0, `(.L_x_31) ;  /* 0x0000013000007945 */ /* 0x000fe20003800200 */
[----:B------:R-:W-:Y:S01]  /*1890*/  FMUL R0, R11, R11 ;  /* 0x0000000b0b007220 */ /* 0x000fe20000400000 */
[-C--:B------:R-:W-:Y:S01]  /*18a0*/  FMUL R7, R7, R2.reuse ;  /* 0x0000000207077220 */ /* 0x080fe20000400000 */
[-C--:B------:R-:W-:Y:S01]  /*18b0*/  FMUL R15, R15, R2.reuse ;  /* 0x000000020f0f7220 */ /* 0x080fe20000400000 */
[----:B------:R-:W-:Y:S01]  /*18c0*/  FMUL R12, R12, R2 ;  /* 0x000000020c0c7220 */ /* 0x000fe20000400000 */
        /* <DEDUP_REMOVED lines=10> */
.L_x_32:
[----:B------:R-:W-:Y:S01]  /*1970*/  FMUL.FTZ R0, R3, R14 ;  /* 0x0000000e03007220 */ /* 0x000fe20000410000 */
[----:B------:R-:W-:-:S03]  /*1980*/  FMUL.FTZ R2, R14, 0.5 ;  /* 0x3f0000000e027820 */ /* 0x000fc60000410000 */
[----:B------:R-:W-:-:S04]  /*1990*/  FFMA R3, -R0, R0, R3 ;  /* 0x0000000000037223 */ /* 0x000fc80000000103 */
[----:B------:R-:W-:-:S07]  /*19a0*/  FFMA R0, R3, R2, R0 ;  /* 0x0000000203007223 */ /* 0x000fce0000000000 */
.L_x_33:
[----:B------:R-:W-:Y:S05]  /*19b0*/  BSYNC.RECONVERGENT B0 ;  /* 0x0000000000007941 */ /* 0x000fea0003800200 */
.L_x_31:
        /* <DEDUP_REMOVED lines=9> */
.L_x_35:
[----:B------:R-:W0:Y:S02]  /*1a50*/  MUFU.RCP R3, R0 ;  /* 0x0000000000037308 */ /* 0x000e240000001000 */
[----:B0-----:R-:W-:-:S04]  /*1a60*/  FFMA R2, R3, R0, -1 ;  /* 0xbf80000003027423 */ /* 0x001fc80000000000 */
[----:B------:R-:W-:-:S04]  /*1a70*/  FADD.FTZ R2, -R2, -RZ ;  /* 0x800000ff02027221 */ /* 0x000fc80000010100 */
[----:B------:R-:W-:-:S07]  /*1a80*/  FFMA R2, R3, R2, R3 ;  /* 0x0000000203027223 */ /* 0x000fce0000000003 */
.L_x_36:
[----:B------:R-:W-:Y:S05]  /*1a90*/  BSYNC.RECONVERGENT B0 ;  /* 0x0000000000007941 */ /* 0x000fea0003800200 */
.L_x_34:
[----:B------:R-:W-:Y:S02]  /*1aa0*/  HFMA2 R18, -RZ, RZ, 1.32421875, -19.203125 ;  /* 0x3d4ccccdff127431 */ /* 0x000fe400000001ff */
[-C--:B------:R-:W-:Y:S01]  /*1ab0*/  FMUL R0, R11, R2.reuse ;  /* 0x000000020b007220 */ /* 0x080fe20000400000 */
[----:B------:R-:W-:Y:S02]  /*1ac0*/  IMAD.MOV.U32 R3, RZ, RZ, 0x41a00000 ;  /* 0x41a00000ff037424 */ /* 0x000fe400078e00ff */
[----:B------:R-:W-:Y:S01]  /*1ad0*/  FMUL R14, R13, R2 ;  /* 0x000000020d0e7220 */ /* 0x000fe20000400000 */
[----:B------:R-:W-:Y:S01]  /*1ae0*/  BSSY.RECONVERGENT B0, `(.L_x_37) ;  /* 0x0000012000007945 */ /* 0x000fe20003800200 */
[----:B------:R-:W-:Y:S01]  /*1af0*/  FMUL R16, R7, R0 ;  /* 0x0000000007107220 */ /* 0x000fe20000400000 */
[----:B------:R-:W-:-:S03]  /*1b00*/  FADD R0, R5, 10 ;  /* 0x4120000005007421 */ /* 0x000fc60000000000 */
[----:B------:R-:W-:Y:S01]  /*1b10*/  FFMA R15, R15, R14, R16 ;  /* 0x0000000e0f0f7223 */ /* 0x000fe20000000010 */
[----:B------:R-:W0:Y:S01]  /*1b20*/  FCHK P0, R0, 20 ;  /* 0x41a0000000007902 */ /* 0x000e220000000000 */
[----:B------:R-:W-:-:S04]  /*1b30*/  FFMA R3, R18, -R3, 1 ;  /* 0x3f80000012037423 */ /* 0x000fc80000000803 */
[----:B------:R-:W-:Y:S01]  /*1b40*/  FFMA R5, R3, R18, 0.050000000745058059692 ;  /* 0x3d4ccccd03057423 */ /* 0x000fe20000000012 */
[----:B------:R-:W-:-:S03]  /*1b50*/  FMUL R3, R6, R2 ;  /* 0x0000000206037220 */ /* 0x000fc60000400000 */
[----:B------:R-:W-:Y:S01]  /*1b60*/  FFMA R6, R0, R5, RZ ;  /* 0x0000000500067223 */ /* 0x000fe200000000ff */
[----:B------:R-:W-:-:S03]  /*1b70*/  FFMA R2, R12, R3, R15 ;  /* 0x000000030c027223 */ /* 0x000fc6000000000f */
[----:B------:R-:W-:Y:S02]  /*1b80*/  FFMA R3, R6, -20, R0 ;  /* 0xc1a0000006037823 */ /* 0x000fe40000000000 */
[----:B------:R-:W-:Y:S02]  /*1b90*/  FMNMX.NAN R2, RZ, R2, !PT ;  /* 0x00000002ff027209 */ /* 0x000fe40007820000 */
[----:B------:R-:W-:Y:S01]  /*1ba0*/  FFMA R3, R5, R3, R6 ;  /* 0x0000000305037223 */ /* 0x000fe20000000006 */
[----:B0-----:R-:W-:Y:S06]  /*1bb0*/  @!P0 BRA `(.L_x_38) ;  /* 0x0000000000108947 */ /* 0x001fec0003800000 */
[----:B------:R-:W-:Y:S02]  /*1bc0*/  MOV R3, 0x41a00000 ;  /* 0x41a0000000037802 */ /* 0x000fe40000000f00 */
[----:B------:R-:W-:-:S07]  /*1bd0*/  MOV R14, 0x1bf0 ;  /* 0x00001bf0000e7802 */ /* 0x000fce0000000f00 */
[----:B------:R-:W-:Y:S05]  /*1be0*/  CALL.REL.NOINC `($__internal_2_$__cuda_sm3x_div_rn_noftz_f32_slowpath) ;  /* 0x0000000400c07944 */ /* 0x000fea0003c00000 */
[----:B------:R-:W-:-:S07]  /*1bf0*/  IMAD.MOV.U32 R3, RZ, RZ, R0 ;  /* 0x000000ffff037224 */ /* 0x000fce00078e0000 */
.L_x_38:
[----:B------:R-:W-:Y:S05]  /*1c00*/  BSYNC.RECONVERGENT B0 ;  /* 0x0000000000007941 */ /* 0x000fea0003800200 */
.L_x_37:
[----:B------:R-:W-:Y:S01]  /*1c10*/  MOV R0, 0x3d4ccccd ;  /* 0x3d4ccccd00007802 */ /* 0x000fe20000000f00 */
[----:B------:R-:W-:Y:S01]  /*1c20*/  FADD R6, R4, 10 ;  /* 0x4120000004067421 */ /* 0x000fe20000000000 */
[----:B------:R-:W-:Y:S02]  /*1c30*/  IMAD.MOV.U32 R7, RZ, RZ, 0x41a00000 ;  /* 0x41a00000ff077424 */ /* 0x000fe400078e00ff */
[----:B------:R-:W-:Y:S01]  /*1c40*/  FMUL R3, R10, R3 ;  /* 0x000000030a037220 */ /* 0x000fe20000400000 */
[----:B------:R-:W-:Y:S01]  /*1c50*/  BSSY.RECONVERGENT B0, `(.L_x_39) ;  /* 0x000000e000007945 */ /* 0x000fe20003800200 */
[----:B------:R-:W0:Y:S01]  /*1c60*/  FCHK P0, R6, 20 ;  /* 0x41a0000006007902 */ /* 0x000e220000000000 */
[----:B------:R-:W-:-:S04]  /*1c70*/  FFMA R7, R0, -R7, 1 ;  /* 0x3f80000000077423 */ /* 0x000fc80000000807 */
[----:B------:R-:W-:-:S03]  /*1c80*/  FFMA R0, R7, R0, 0.050000000745058059692 ;  /* 0x3d4ccccd07007423 */ /* 0x000fc60000000000 */
[----:B------:R1:W2:Y:S01]  /*1c90*/  F2I.FLOOR.NTZ R5, R3 ;  /* 0x0000000300057305 */ /* 0x0002a20000207100 */
[----:B------:R-:W-:-:S04]  /*1ca0*/  FFMA R7, R0, R6, RZ ;  /* 0x0000000600077223 */ /* 0x000fc800000000ff */
[----:B------:R-:W-:-:S04]  /*1cb0*/  FFMA R4, R7, -20, R6 ;  /* 0xc1a0000007047823 */ /* 0x000fc80000000006 */
[----:B------:R-:W-:Y:S01]  /*1cc0*/  FFMA R11, R0, R4, R7 ;  /* 0x00000004000b7223 */ /* 0x000fe20000000007 */
[----:B01----:R-:W-:Y:S06]  /*1cd0*/  @!P0 BRA `(.L_x_40) ;  /* 0x0000000000148947 */ /* 0x003fec0003800000 */
[----:B------:R-:W-:Y:S01]  /*1ce0*/  MOV R0, R6 ;  /* 0x0000000600007202 */ /* 0x000fe20000000f00 */
[----:B------:R-:W-:Y:S01]  /*1cf0*/  IMAD.MOV.U32 R3, RZ, RZ, 0x41a00000 ;  /* 0x41a00000ff037424 */ /* 0x000fe200078e00ff */
[----:B------:R-:W-:-:S07]  /*1d00*/  MOV R14, 0x1d20 ;  /* 0x00001d20000e7802 */ /* 0x000fce0000000f00 */
[----:B--2---:R-:W-:Y:S05]  /*1d10*/  CALL.REL.NOINC `($__internal_2_$__cuda_sm3x_div_rn_noftz_f32_slowpath) ;  /* 0x0000000400747944 */ /* 0x004fea0003c00000 */
[----:B------:R-:W-:-:S07]  /*1d20*/  MOV R11, R0 ;  /* 0x00000000000b7202 */ /* 0x000fce0000000f00 */
.L_x_40:
[----:B------:R-:W-:Y:S05]  /*1d30*/  BSYNC.RECONVERGENT B0 ;  /* 0x0000000000007941 */ /* 0x000fea0003800200 */
.L_x_39:
[----:B------:R-:W0:Y:S01]  /*1d40*/  S2UR UR6, SR_CgaCtaId ;  /* 0x00000000000679c3 */ /* 0x000e220000008800 */
[----:B------:R-:W-:Y:S01]  /*1d50*/  FMUL R11, R10, R11 ;  /* 0x0000000b0a0b7220 */ /* 0x000fe20000400000 */
[----:B------:R-:W2:Y:S03]  /*1d60*/  LDCU UR5, c[0x0][0x388] ;  /* 0x00007100ff0577ac */ /* 0x000ea60008000800 */
[----:B------:R-:W2:Y:S03]  /*1d70*/  F2I.FLOOR.NTZ R0, R11 ;  /* 0x0000000b00007305 */ /* 0x000ea60000207100 */
[----:B------:R-:W1:Y:S01]  /*1d80*/  LDC.64 R6, c[0x0][0x380] ;  /* 0x0000e000ff067b82 */ /* 0x000e620000000a00 */
[----:B--2---:R-:W-:Y:S01]  /*1d90*/  IMAD R5, R5, UR5, R0 ;  /* 0x0000000505057c24 */ /* 0x004fe2000f8e0200 */
[----:B------:R-:W-:-:S02]  /*1da0*/  UMOV UR5, 0x400 ;  /* 0x0000040000057882 */ /* 0x000fc40000000000 */
[----:B0-----:R-:W-:Y:S02]  /*1db0*/  ULEA UR5, UR6, UR5, 0x18 ;  /* 0x0000000506057291 */ /* 0x001fe4000f8ec0ff */
[----:B------:R-:W-:Y:S01]  /*1dc0*/  UIADD3 UR4, UPT, UPT, UR8, UR4, URZ ;  /* 0x0000000408047290 */ /* 0x000fe2000fffe0ff */
[----:B-1----:R-:W-:-:S06]  /*1dd0*/  IMAD.WIDE R4, R5, 0x4, R6 ;  /* 0x0000000405047825 */ /* 0x002fcc00078e0206 */
[----:B------:R-:W0:Y:S04]  /*1de0*/  LDS R0, [UR5] ;  /* 0x00000005ff007984 */ /* 0x000e280008000800 */
[----:B------:R1:W-:Y:S01]  /*1df0*/  REDG.E.ADD.F32.FTZ.RN.STRONG.GPU desc[UR10][R4.64], R2 ;  /* 0x00000002040079a6 */ /* 0x0003e2000c12f30a */
[----:B0-----:R-:W-:-:S13]  /*1e00*/  ISETP.LE.AND P0, PT, R0, UR4, PT ;  /* 0x0000000400007c0c */ /* 0x001fda000bf03270 */
[----:B-1----:R-:W-:Y:S05]  /*1e10*/  @!P0 BRA `(.L_x_41) ;  /* 0xffffffe400148947 */ /* 0x002fea000383ffff */
[----:B------:R-:W-:Y:S05]  /*1e20*/  EXIT ;  /* 0x000000000000794d */ /* 0x000fea0003800000 */
        .weak           $__internal_0_$__cuda_sm20_rcp_rn_f32_slowpath
        .type           $__internal_0_$__cuda_sm20_rcp_rn_f32_slowpath,@function
        .size           $__internal_0_$__cuda_sm20_rcp_rn_f32_slowpath,($__internal_1_$__cuda_sm20_sqrt_rn_f32_slowpath - $__internal_0_$__cuda_sm20_rcp_rn_f32_slowpath)
$__internal_0_$__cuda_sm20_rcp_rn_f32_slowpath:
[----:B------:R-:W-:Y:S01]  /*1e30*/  IMAD.SHL.U32 R2, R0, 0x2, RZ ;  /* 0x0000000200027824 */ /* 0x000fe200078e00ff */
[----:B------:R-:W-:Y:S04]  /*1e40*/  BSSY.RECONVERGENT B1, `(.L_x_42) ;  /* 0x0000030000017945 */ /* 0x000fe80003800200 */
[----:B------:R-:W-:-:S04]  /*1e50*/  SHF.R.U32.HI R2, RZ, 0x18, R2 ;  /* 0x00000018ff027819 */ /* 0x000fc80000011602 */
[----:B------:R-:W-:-:S13]  /*1e60*/  ISETP.NE.U32.AND P0, PT, R2, RZ, PT ;  /* 0x000000ff0200720c */ /* 0x000fda0003f05070 */
[----:B------:R-:W-:Y:S05]  /*1e70*/  @P0 BRA `(.L_x_43) ;  /* 0x0000000000280947 */ /* 0x000fea0003800000 */
[----:B------:R-:W-:-:S04]  /*1e80*/  SHF.L.U32 R2, R0, 0x1, RZ ;  /* 0x0000000100027819 */ /* 0x000fc800000006ff */
[----:B------:R-:W-:-:S13]  /*1e90*/  ISETP.NE.AND P0, PT, R2, RZ, PT ;  /* 0x000000ff0200720c */ /* 0x000fda0003f05270 */
[----:B------:R-:W-:Y:S01]  /*1ea0*/  @P0 FFMA R16, R0, 1.84467440737095516160e+19, RZ ;  /* 0x5f80000000100823 */ /* 0x000fe200000000ff */
[----:B------:R-:W-:Y:S08]  /*1eb0*/  @!P0 MUFU.RCP R3, R0 ;  /* 0x0000000000038308 */ /* 0x000ff00000001000 */
[----:B------:R-:W0:Y:S02]  /*1ec0*/  @P0 MUFU.RCP R17, R16 ;  /* 0x0000001000110308 */ /* 0x000e240000001000 */
[----:B0-----:R-:W-:-:S04]  /*1ed0*/  @P0 FFMA R2, R16, R17, -1 ;  /* 0xbf80000010020423 */ /* 0x001fc80000000011 */
[----:B------:R-:W-:-:S04]  /*1ee0*/  @P0 FADD.FTZ R2, -R2, -RZ ;  /* 0x800000ff02020221 */ /* 0x000fc80000010100 */
[----:B------:R-:W-:-:S04]  /*1ef0*/  @P0 FFMA R2, R17, R2, R17 ;  /* 0x0000000211020223 */ /* 0x000fc80000000011 */
[----:B------:R-:W-:Y:S01]  /*1f00*/  @P0 FFMA R3, R2, 1.84467440737095516160e+19, RZ ;  /* 0x5f80000002030823 */ /* 0x000fe200000000ff */
[----:B------:R-:W-:Y:S06]  /*1f10*/  BRA `(.L_x_44) ;  /* 0x0000000000887947 */ /* 0x000fec0003800000 */
.L_x_43:
[----:B------:R-:W-:-:S05]  /*1f20*/  VIADD R3, R2, 0xffffff03 ;  /* 0xffffff0302037836 */ /* 0x000fca0000000000 */
[----:B------:R-:W-:-:S13]  /*1f30*/  ISETP.GT.U32.AND P0, PT, R3, 0x1, PT ;  /* 0x000000010300780c */ /* 0x000fda0003f04070 */
[----:B------:R-:W-:Y:S05]  /*1f40*/  @P0 BRA `(.L_x_45) ;  /* 0x0000000000780947 */ /* 0x000fea0003800000 */
[----:B------:R-:W-:Y:S01]  /*1f50*/  LOP3.LUT R16, R0, 0x7fffff, RZ, 0xc0, !PT ;  /* 0x007fffff00107812 */ /* 0x000fe200078ec0ff */
[----:B------:R-:W-:-:S03]  /*1f60*/  HFMA2 R20, -RZ, RZ, 0, 1.78813934326171875e-07 ;  /* 0x00000003ff147431 */ /* 0x000fc600000001ff */
[----:B------:R-:W-:-:S04]  /*1f70*/  LOP3.LUT R16, R16, 0x3f800000, RZ, 0xfc, !PT ;  /* 0x3f80000010107812 */ /* 0x000fc800078efcff */
[----:B------:R-:W0:Y:S01]  /*1f80*/  MUFU.RCP R17, R16 ;  /* 0x0000001000117308 */ /* 0x000e220000001000 */
[----:B------:R-:W-:Y:S01]  /*1f90*/  SHF.L.U32 R21, R20, R3, RZ ;  /* 0x0000000314157219 */ /* 0x000fe200000006ff */
[----:B0-----:R-:W-:-:S04]  /*1fa0*/  FFMA R18, R16, R17, -1 ;  /* 0xbf80000010127423 */ /* 0x001fc80000000011 */
[----:B------:R-:W-:-:S04]  /*1fb0*/  FADD.FTZ R18, -R18, -RZ ;  /* 0x800000ff12127221 */ /* 0x000fc80000010100 */
[CCC-:B------:R-:W-:Y:S01]  /*1fc0*/  FFMA.RM R19, R17.reuse, R18.reuse, R17.reuse ;  /* 0x0000001211137223 */ /* 0x1c0fe20000004011 */
[----:B------:R-:W-:-:S04]  /*1fd0*/  FFMA.RP R18, R17, R18, R17 ;  /* 0x0000001211127223 */ /* 0x000fc80000008011 */
[C---:B------:R-:W-:Y:S02]  /*1fe0*/  LOP3.LUT R17, R19.reuse, 0x7fffff, RZ, 0xc0, !PT ;  /* 0x007fffff13117812 */ /* 0x040fe400078ec0ff */
[----:B------:R-:W-:Y:S02]  /*1ff0*/  FSETP.NEU.FTZ.AND P0, PT, R19, R18, PT ;  /* 0x000000121300720b */ /* 0x000fe40003f1d000 */
[----:B------:R-:W-:Y:S02]  /*2000*/  LOP3.LUT R18, R17, 0x800000, RZ, 0xfc, !PT ;  /* 0x0080000011127812 */ /* 0x000fe400078efcff */
[----:B------:R-:W-:Y:S02]  /*2010*/  SEL R17, RZ, 0xffffffff, !P0 ;  /* 0xffffffffff117807 */ /* 0x000fe40004000000 */
[----:B------:R-:W-:-:S03]  /*2020*/  LOP3.LUT R16, R21, R18, RZ, 0xc0, !PT ;  /* 0x0000001215107212 */ /* 0x000fc600078ec0ff */
[----:B------:R-:W-:Y:S01]  /*2030*/  IMAD.MOV R17, RZ, RZ, -R17 ;  /* 0x000000ffff117224 */ /* 0x000fe200078e0a11 */
[----:B------:R-:W-:-:S04]  /*2040*/  SHF.R.U32.HI R16, RZ, R3, R16 ;  /* 0x00000003ff107219 */ /* 0x000fc80000011610 */
[----:B------:R-:W-:Y:S02]  /*2050*/  LOP3.LUT P1, RZ, R17, R3, R18, 0xf8, !PT ;  /* 0x0000000311ff7212 */ /* 0x000fe4000782f812 */
[C---:B------:R-:W-:Y:S02]  /*2060*/  LOP3.LUT P0, RZ, R16.reuse, 0x1, RZ, 0xc0, !PT ;  /* 0x0000000110ff7812 */ /* 0x040fe4000780c0ff */
[----:B------:R-:W-:-:S04]  /*2070*/  LOP3.LUT P2, RZ, R16, 0x2, RZ, 0xc0, !PT ;  /* 0x0000000210ff7812 */ /* 0x000fc8000784c0ff */
[----:B------:R-:W-:Y:S02]  /*2080*/  PLOP3.LUT P0, PT, P0, P1, P2, 0xe0, 0x0 ;  /* 0x000000000000781c */ /* 0x000fe40000703c20 */
[----:B------:R-:W-:Y:S02]  /*2090*/  LOP3.LUT P1, RZ, R0, 0x7fffff, RZ, 0xc0, !PT ;  /* 0x007fffff00ff7812 */ /* 0x000fe4000782c0ff */
[----:B------:R-:W-:-:S04]  /*20a0*/  SEL R3, RZ, 0x1, !P0 ;  /* 0x00000001ff037807 */ /* 0x000fc80004000000 */
[----:B------:R-:W-:-:S04]  /*20b0*/  IADD3 R3, PT, PT, -R3, RZ, RZ ;  /* 0x000000ff03037210 */ /* 0x000fc80007ffe1ff */
[----:B------:R-:W-:Y:S01]  /*20c0*/  ISETP.GE.AND P0, PT, R3, RZ, PT ;  /* 0x000000ff0300720c */ /* 0x000fe20003f06270 */
[----:B------:R-:W-:-:S05]  /*20d0*/  VIADD R3, R2, 0xffffff04 ;  /* 0xffffff0402037836 */ /* 0x000fca0000000000 */
[----:B------:R-:W-:-:S07]  /*20e0*/  SHF.R.U32.HI R3, RZ, R3, R18 ;  /* 0x00000003ff037219 */ /* 0x000fce0000011612 */
[----:B------:R-:W-:-:S05]  /*20f0*/  @!P0 IADD3 R3, PT, PT, R3, 0x1, RZ ;  /* 0x0000000103038810 */ /* 0x000fca0007ffe0ff */
[----:B------:R-:W-:-:S05]  /*2100*/  @!P1 IMAD.SHL.U32 R3, R3, 0x2, RZ ;  /* 0x0000000203039824 */ /* 0x000fca00078e00ff */
[----:B------:R-:W-:Y:S01]  /*2110*/  LOP3.LUT R3, R3, 0x80000000, R0, 0xf8, !PT ;  /* 0x8000000003037812 */ /* 0x000fe200078ef800 */
[----:B------:R-:W-:Y:S06]  /*2120*/  BRA `(.L_x_44) ;  /* 0x0000000000047947 */ /* 0x000fec0003800000 */
.L_x_45:
[----:B------:R0:W1:Y:S02]  /*2130*/  MUFU.RCP R3, R0 ;  /* 0x0000000000037308 */ /* 0x0000640000001000 */
.L_x_44:
[----:B------:R-:W-:Y:S05]  /*2140*/  BSYNC.RECONVERGENT B1 ;  /* 0x0000000000017941 */ /* 0x000fea0003800200 */
.L_x_42:
[----:B01----:R-:W-:Y:S01]  /*2150*/  MOV R0, R3 ;  /* 0x0000000300007202 */ /* 0x003fe20000000f00 */
[----:B------:R-:W-:Y:S02]  /*2160*/  HFMA2 R3, -RZ, RZ, 0, 0 ;  /* 0x00000000ff037431 */ /* 0x000fe400000001ff */
[----:B------:R-:W-:-:S04]  /*2170*/  IMAD.MOV.U32 R2, RZ, RZ, R14 ;  /* 0x000000ffff027224 */ /* 0x000fc800078e000e */
[----:B------:R-:W-:Y:S05]  /*2180*/  RET.REL.NODEC R2 `(_Z16ray_trace_kernelPfii) ;  /* 0xffffffdc029c7950 */ /* 0x000fea0003c3ffff */
        .weak           $__internal_1_$__cuda_sm20_sqrt_rn_f32_slowpath
        .type           $__internal_1_$__cuda_sm20_sqrt_rn_f32_slowpath,@function
        .size           $__internal_1_$__cuda_sm20_sqrt_rn_f32_slowpath,($__internal_2_$__cuda_sm3x_div_rn_noftz_f32_slowpath - $__internal_1_$__cuda_sm20_sqrt_rn_f32_slowpath)
$__internal_1_$__cuda_sm20_sqrt_rn_f32_slowpath:
[----:B------:R-:W-:-:S13]  /*2190*/  LOP3.LUT P0, RZ, R0, 0x7fffffff, RZ, 0xc0, !PT ;  /* 0x7fffffff00ff7812 */ /* 0x000fda000780c0ff */
[----:B------:R-:W-:Y:S01]  /*21a0*/  @!P0 IMAD.MOV.U32 R17, RZ, RZ, R0 ;  /* 0x000000ffff118224 */ /* 0x000fe200078e0000 */
[----:B------:R-:W-:Y:S06]  /*21b0*/  @!P0 BRA `(.L_x_46) ;  /* 0x0000000000408947 */ /* 0x000fec0003800000 */
[----:B------:R-:W-:-:S13]  /*21c0*/  FSETP.GEU.FTZ.AND P0, PT, R0, RZ, PT ;  /* 0x000000ff0000720b */ /* 0x000fda0003f1e000 */
[----:B------:R-:W-:Y:S01]  /*21d0*/  @!P0 MOV R17, 0x7fffffff ;  /* 0x7fffffff00118802 */ /* 0x000fe20000000f00 */
[----:B------:R-:W-:Y:S06]  /*21e0*/  @!P0 BRA `(.L_x_46) ;  /* 0x0000000000348947 */ /* 0x000fec0003800000 */
[----:B------:R-:W-:-:S13]  /*21f0*/  FSETP.GTU.FTZ.AND P0, PT, |R0|, +INF , PT ;  /* 0x7f8000000000780b */ /* 0x000fda0003f1c200 */
[----:B------:R-:W-:Y:S01]  /*2200*/  @P0 FADD.FTZ R17, R0, 1 ;  /* 0x3f80000000110421 */ /* 0x000fe20000010000 */
[----:B------:R-:W-:Y:S06]  /*2210*/  @P0 BRA `(.L_x_46) ;  /* 0x0000000000280947 */ /* 0x000fec0003800000 */
[----:B------:R-:W-:-:S13]  /*2220*/  FSETP.NEU.FTZ.AND P0, PT, |R0|, +INF , PT ;  /* 0x7f8000000000780b */ /* 0x000fda0003f1d200 */
[----:B------:R-:W-:-:S04]  /*2230*/  @P0 FFMA R16, R0, 1.84467440737095516160e+19, RZ ;  /* 0x5f80000000100823 */ /* 0x000fc800000000ff */
[----:B------:R-:W0:Y:S02]  /*2240*/  @P0 MUFU.RSQ R19, R16 ;  /* 0x0000001000130308 */ /* 0x000e240000001400 */
[----:B0-----:R-:W-:Y:S01]  /*2250*/  @P0 FMUL.FTZ R3, R16, R19 ;  /* 0x0000001310030220 */ /* 0x001fe20000410000 */
[----:B------:R-:W-:-:S03]  /*2260*/  @P0 FMUL.FTZ R14, R19, 0.5 ;  /* 0x3f000000130e0820 */ /* 0x000fc60000410000 */
[----:B------:R-:W-:-:S04]  /*2270*/  @P0 FADD.FTZ R17, -R3, -RZ ;  /* 0x800000ff03110221 */ /* 0x000fc80000010100 */
[----:B------:R-:W-:Y:S01]  /*2280*/  @P0 FFMA R18, R3, R17, R16 ;  /* 0x0000001103120223 */ /* 0x000fe20000000010 */
[----:B------:R-:W-:-:S03]  /*2290*/  @!P0 IMAD.MOV.U32 R17, RZ, RZ, R0 ;  /* 0x000000ffff118224 */ /* 0x000fc600078e0000 */
[----:B------:R-:W-:-:S04]  /*22a0*/  @P0 FFMA R14, R18, R14, R3 ;  /* 0x0000000e120e0223 */ /* 0x000fc80000000003 */
[----:B------:R-:W-:-:S07]  /*22b0*/  @P0 FMUL.FTZ R17, R14, 2.3283064365386962891e-10 ;  /* 0x2f8000000e110820 */ /* 0x000fce0000410000 */
.L_x_46:
[----:B------:R-:W-:Y:S01]  /*22c0*/  IMAD.MOV.U32 R3, RZ, RZ, 0x0 ;  /* 0x00000000ff037424 */ /* 0x000fe200078e00ff */
[----:B------:R-:W-:-:S03]  /*22d0*/  MOV R0, R17 ;  /* 0x0000001100007202 */ /* 0x000fc60000000f00 */
[----:B------:R-:W-:Y:S05]  /*22e0*/  RET.REL.NODEC R2 `(_Z16ray_trace_kernelPfii) ;  /* 0xffffffdc02447950 */ /* 0x000fea0003c3ffff */
        .weak           $__internal_2_$__cuda_sm3x_div_rn_noftz_f32_slowpath
        .type           $__internal_2_$__cuda_sm3x_div_rn_noftz_f32_slowpath,@function
        .size           $__internal_2_$__cuda_sm3x_div_rn_noftz_f32_slowpath,(.L_x_61 - $__internal_2_$__cuda_sm3x_div_rn_noftz_f32_slowpath)
$__internal_2_$__cuda_sm3x_div_rn_noftz_f32_slowpath:
[----:B------:R-:W-:Y:S01]  /*22f0*/  SHF.R.U32.HI R16, RZ, 0x17, R3 ;  /* 0x00000017ff107819 */ /* 0x000fe20000011603 */
[----:B------:R-:W-:Y:S01]  /*2300*/  BSSY.RECONVERGENT B3, `(.L_x_47) ;  /* 0x0000062000037945 */ /* 0x000fe20003800200 */
[----:B------:R-:W-:Y:S02]  /*2310*/  SHF.R.U32.HI R17, RZ, 0x17, R0 ;  /* 0x00000017ff117819 */ /* 0x000fe40000011600 */
[----:B------:R-:W-:Y:S02]  /*2320*/  LOP3.LUT R16, R16, 0xff, RZ, 0xc0, !PT ;  /* 0x000000ff10107812 */ /* 0x000fe400078ec0ff */
[----:B------:R-:W-:Y:S02]  /*2330*/  LOP3.LUT R21, R17, 0xff, RZ, 0xc0, !PT ;  /* 0x000000ff11157812 */ /* 0x000fe400078ec0ff */
[----:B------:R-:W-:-:S03]  /*2340*/  IADD3 R19, PT, PT, R16, -0x1, RZ ;  /* 0xffffffff10137810 */ /* 0x000fc60007ffe0ff */
[----:B------:R-:W-:Y:S01]  /*2350*/  VIADD R18, R21, 0xffffffff ;  /* 0xffffffff15127836 */ /* 0x000fe20000000000 */
[----:B------:R-:W-:-:S04]  /*2360*/  ISETP.GT.U32.AND P0, PT, R19, 0xfd, PT ;  /* 0x000000fd1300780c */ /* 0x000fc80003f04070 */
[----:B------:R-:W-:-:S13]  /*2370*/  ISETP.GT.U32.OR P0, PT, R18, 0xfd, P0 ;  /* 0x000000fd1200780c */ /* 0x000fda0000704470 */
[----:B------:R-:W-:Y:S01]  /*2380*/  @!P0 MOV R17, RZ ;  /* 0x000000ff00118202 */ /* 0x000fe20000000f00 */
[----:B------:R-:W-:Y:S06]  /*2390*/  @!P0 BRA `(.L_x_48) ;  /* 0x00000000005c8947 */ /* 0x000fec0003800000 */
[----:B------:R-:W-:Y:S02]  /*23a0*/  FSETP.GTU.FTZ.AND P0, PT, |R0|, +INF , PT ;  /* 0x7f8000000000780b */ /* 0x000fe40003f1c200 */
[----:B------:R-:W-:-:S04]  /*23b0*/  FSETP.GTU.FTZ.AND P1, PT, |R3|, +INF , PT ;  /* 0x7f8000000300780b */ /* 0x000fc80003f3c200 */
[----:B------:R-:W-:-:S13]  /*23c0*/  PLOP3.LUT P0, PT, P0, P1, PT, 0xf8, 0x8f ;  /* 0x00000000008f781c */ /* 0x000fda0000703f70 */
[----:B------:R-:W-:Y:S05]  /*23d0*/  @P0 BRA `(.L_x_49) ;  /* 0x00000004004c0947 */ /* 0x000fea0003800000 */
[----:B------:R-:W-:-:S13]  /*23e0*/  LOP3.LUT P0, RZ, R3, 0x7fffffff, R0, 0xc8, !PT ;  /* 0x7fffffff03ff7812 */ /* 0x000fda000780c800 */
[----:B------:R-:W-:Y:S05]  /*23f0*/  @!P0 BRA `(.L_x_50) ;  /* 0x00000004003c8947 */ /* 0x000fea0003800000 */
[C---:B------:R-:W-:Y:S02]  /*2400*/  FSETP.NEU.FTZ.AND P2, PT, |R0|.reuse, +INF , PT ;  /* 0x7f8000000000780b */ /* 0x040fe40003f5d200 */
[----:B------:R-:W-:Y:S02]  /*2410*/  FSETP.NEU.FTZ.AND P1, PT, |R3|, +INF , PT ;  /* 0x7f8000000300780b */ /* 0x000fe40003f3d200 */
[----:B------:R-:W-:-:S11]  /*2420*/  FSETP.NEU.FTZ.AND P0, PT, |R0|, +INF , PT ;  /* 0x7f8000000000780b */ /* 0x000fd60003f1d200 */
[----:B------:R-:W-:Y:S05]  /*2430*/  @!P1 BRA !P2, `(.L_x_50) ;  /* 0x00000004002c9947 */ /* 0x000fea0005000000 */
[----:B------:R-:W-:-:S04]  /*2440*/  LOP3.LUT P2, RZ, R0, 0x7fffffff, RZ, 0xc0, !PT ;  /* 0x7fffffff00ff7812 */ /* 0x000fc8000784c0ff */
[----:B------:R-:W-:-:S13]  /*2450*/  PLOP3.LUT P1, PT, P1, P2, PT, 0x2f, 0xf2 ;  /* 0x0000000000f2781c */ /* 0x000fda0000f24577 */
[----:B------:R-:W-:Y:S05]  /*2460*/  @P1 BRA `(.L_x_51) ;  /* 0x0000000400181947 */ /* 0x000fea0003800000 */
[----:B------:R-:W-:-:S04]  /*2470*/  LOP3.LUT P1, RZ, R3, 0x7fffffff, RZ, 0xc0, !PT ;  /* 0x7fffffff03ff7812 */ /* 0x000fc8000782c0ff */
[----:B------:R-:W-:-:S13]  /*2480*/  PLOP3.LUT P0, PT, P0, P1, PT, 0x2f, 0xf2 ;  /* 0x0000000000f2781c */ /* 0x000fda0000702577 */
[----:B------:R-:W-:Y:S05]  /*2490*/  @P0 BRA `(.L_x_52) ;  /* 0x0000000400000947 */ /* 0x000fea0003800000 */
[----:B------:R-:W-:Y:S02]  /*24a0*/  ISETP.GE.AND P0, PT, R18, RZ, PT ;  /* 0x000000ff1200720c */ /* 0x000fe40003f06270 */
[----:B------:R-:W-:-:S11]  /*24b0*/  ISETP.GE.AND P1, PT, R19, RZ, PT ;  /* 0x000000ff1300720c */ /* 0x000fd60003f26270 */
[----:B------:R-:W-:Y:S01]  /*24c0*/  @P0 IMAD.MOV.U32 R17, RZ, RZ, RZ ;  /* 0x000000ffff110224 */ /* 0x000fe200078e00ff */
[----:B------:R-:W-:Y:S01]  /*24d0*/  @!P0 MOV R17, 0xffffffc0 ;  /* 0xffffffc000118802 */ /* 0x000fe20000000f00 */
[----:B------:R-:W-:Y:S01]  /*24e0*/  @!P0 FFMA R0, R0, 1.84467440737095516160e+19, RZ ;  /* 0x5f80000000008823 */ /* 0x000fe200000000ff */
[----:B------:R-:W-:-:S03]  /*24f0*/  @!P1 FFMA R3, R3, 1.84467440737095516160e+19, RZ ;  /* 0x5f80000003039823 */ /* 0x000fc600000000ff */
[----:B------:R-:W-:-:S07]  /*2500*/  @!P1 VIADD R17, R17, 0x40 ;  /* 0x0000004011119836 */ /* 0x000fce0000000000 */
.L_x_48:
[----:B------:R-:W-:Y:S01]  /*2510*/  LEA R18, R16, 0xc0800000, 0x17 ;  /* 0xc080000010127811 */ /* 0x000fe200078eb8ff */
[----:B------:R-:W-:Y:S01]  /*2520*/  VIADD R21, R21, 0xffffff81 ;  /* 0xffffff8115157836 */ /* 0x000fe20000000000 */
[----:B------:R-:W-:Y:S02]  /*2530*/  BSSY.RECONVERGENT B4, `(.L_x_53) ;  /* 0x0000035000047945 */ /* 0x000fe40003800200 */
[----:B------:R-:W-:Y:S01]  /*2540*/  IADD3 R20, PT, PT, -R18, R3, RZ ;  /* 0x0000000312147210 */ /* 0x000fe20007ffe1ff */
[----:B------:R-:W-:-:S03]  /*2550*/  IMAD R0, R21, -0x800000, R0 ;  /* 0xff80000015007824 */ /* 0x000fc600078e0200 */
[----:B------:R0:W1:Y:S01]  /*2560*/  MUFU.RCP R3, R20 ;  /* 0x0000001400037308 */ /* 0x0000620000001000 */
[----:B------:R-:W-:Y:S01]  /*2570*/  FADD.FTZ R19, -R20, -RZ ;  /* 0x800000ff14137221 */ /* 0x000fe20000010100 */
[----:B0-----:R-:W-:-:S04]  /*2580*/  IADD3 R20, PT, PT, R21, 0x7f, -R16 ;  /* 0x0000007f15147810 */ /* 0x001fc80007ffe810 */
[----:B------:R-:W-:Y:S01]  /*2590*/  IADD3 R17, PT, PT, R20, R17, RZ ;  /* 0x0000001114117210 */ /* 0x000fe20007ffe0ff */
[----:B-1----:R-:W-:-:S04]  /*25a0*/  FFMA R18, R3, R19, 1 ;  /* 0x3f80000003127423 */ /* 0x002fc80000000013 */
[----:B------:R-:W-:-:S04]  /*25b0*/  FFMA R3, R3, R18, R3 ;  /* 0x0000001203037223 */ /* 0x000fc80000000003 */
[----:B------:R-:W-:-:S04]  /*25c0*/  FFMA R18, R0, R3, RZ ;  /* 0x0000000300127223 */ /* 0x000fc800000000ff */
[----:B------:R-:W-:-:S04]  /*25d0*/  FFMA R22, R19, R18, R0 ;  /* 0x0000001213167223 */ /* 0x000fc80000000000 */
[----:B------:R-:W-:-:S04]  /*25e0*/  FFMA R18, R3, R22, R18 ;  /* 0x0000001603127223 */ /* 0x000fc80000000012 */
[----:B------:R-:W-:-:S04]  /*25f0*/  FFMA R19, R19, R18, R0 ;  /* 0x0000001213137223 */ /* 0x000fc80000000000 */
[----:B------:R-:W-:-:S05]  /*2600*/  FFMA R0, R3, R19, R18 ;  /* 0x0000001303007223 */ /* 0x000fca0000000012 */
[----:B------:R-:W-:-:S04]  /*2610*/  SHF.R.U32.HI R16, RZ, 0x17, R0 ;  /* 0x00000017ff107819 */ /* 0x000fc80000011600 */
[----:B------:R-:W-:-:S05]  /*2620*/  LOP3.LUT R16, R16, 0xff, RZ, 0xc0, !PT ;  /* 0x000000ff10107812 */ /* 0x000fca00078ec0ff */
[----:B------:R-:W-:-:S05]  /*2630*/  IMAD.IADD R20, R16, 0x1, R17 ;  /* 0x0000000110147824 */ /* 0x000fca00078e0211 */
[----:B------:R-:W-:-:S04]  /*2640*/  IADD3 R16, PT, PT, R20, -0x1, RZ ;  /* 0xffffffff14107810 */ /* 0x000fc80007ffe0ff */
[----:B------:R-:W-:-:S13]  /*2650*/  ISETP.GE.U32.AND P0, PT, R16, 0xfe, PT ;  /* 0x000000fe1000780c */ /* 0x000fda0003f06070 */
[----:B------:R-:W-:Y:S05]  /*2660*/  @!P0 BRA `(.L_x_54) ;  /* 0x0000000000808947 */ /* 0x000fea0003800000 */
[----:B------:R-:W-:-:S13]  /*2670*/  ISETP.GT.AND P0, PT, R20, 0xfe, PT ;  /* 0x000000fe1400780c */ /* 0x000fda0003f04270 */
[----:B------:R-:W-:Y:S05]  /*2680*/  @P0 BRA `(.L_x_55) ;  /* 0x00000000006c0947 */ /* 0x000fea0003800000 */
[----:B------:R-:W-:-:S13]  /*2690*/  ISETP.GE.AND P0, PT, R20, 0x1, PT ;  /* 0x000000011400780c */ /* 0x000fda0003f06270 */
[----:B------:R-:W-:Y:S05]  /*26a0*/  @P0 BRA `(.L_x_56) ;  /* 0x0000000000740947 */ /* 0x000fea0003800000 */
[----:B------:R-:W-:Y:S02]  /*26b0*/  ISETP.GE.AND P0, PT, R20, -0x18, PT ;  /* 0xffffffe81400780c */ /* 0x000fe40003f06270 */
[----:B------:R-:W-:-:S11]  /*26c0*/  LOP3.LUT R0, R0, 0x80000000, RZ, 0xc0, !PT ;  /* 0x8000000000007812 */ /* 0x000fd600078ec0ff */
[----:B------:R-:W-:Y:S05]  /*26d0*/  @!P0 BRA `(.L_x_56) ;  /* 0x0000000000688947 */ /* 0x000fea0003800000 */
[CCC-:B------:R-:W-:Y:S01]  /*26e0*/  FFMA.RZ R16, R3.reuse, R19.reuse, R18.reuse ;  /* 0x0000001303107223 */ /* 0x1c0fe2000000c012 */
[C---:B------:R-:W-:Y:S02]  /*26f0*/  ISETP.NE.AND P2, PT, R20.reuse, RZ, PT ;  /* 0x000000ff1400720c */ /* 0x040fe40003f45270 */
[----:B------:R-:W-:Y:S02]  /*2700*/  ISETP.NE.AND P1, PT, R20, RZ, PT ;  /* 0x000000ff1400720c */ /* 0x000fe40003f25270 */
[----:B------:R-:W-:Y:S01]  /*2710*/  LOP3.LUT R17, R16, 0x7fffff, RZ, 0xc0, !PT ;  /* 0x007fffff10117812 */ /* 0x000fe200078ec0ff */
[CCC-:B------:R-:W-:Y:S01]  /*2720*/  FFMA.RP R16, R3.reuse, R19.reuse, R18.reuse ;  /* 0x0000001303107223 */ /* 0x1c0fe20000008012 */
[----:B------:R-:W-:Y:S01]  /*2730*/  FFMA.RM R3, R3, R19, R18 ;  /* 0x0000001303037223 */ /* 0x000fe20000004012 */
[C---:B------:R-:W-:Y:S01]  /*2740*/  VIADD R18, R20.reuse, 0x20 ;  /* 0x0000002014127836 */ /* 0x040fe20000000000 */
[----:B------:R-:W-:Y:S02]  /*2750*/  LOP3.LUT R17, R17, 0x800000, RZ, 0xfc, !PT ;  /* 0x0080000011117812 */ /* 0x000fe400078efcff */
[----:B------:R-:W-:-:S02]  /*2760*/  IADD3 R19, PT, PT, -R20, RZ, RZ ;  /* 0x000000ff14137210 */ /* 0x000fc40007ffe1ff */
[----:B------:R-:W-:Y:S02]  /*2770*/  SHF.L.U32 R18, R17, R18, RZ ;  /* 0x0000001211127219 */ /* 0x000fe400000006ff */
[----:B------:R-:W-:Y:S02]  /*2780*/  FSETP.NEU.FTZ.AND P0, PT, R16, R3, PT ;  /* 0x000000031000720b */ /* 0x000fe40003f1d000 */
[----:B------:R-:W-:Y:S02]  /*2790*/  SEL R16, R19, RZ, P2 ;  /* 0x000000ff13107207 */ /* 0x000fe40001000000 */
[----:B------:R-:W-:Y:S02]  /*27a0*/  ISETP.NE.AND P1, PT, R18, RZ, P1 ;  /* 0x000000ff1200720c */ /* 0x000fe40000f25270 */
[----:B------:R-:W-:Y:S02]  /*27b0*/  SHF.R.U32.HI R16, RZ, R16, R17 ;  /* 0x00000010ff107219 */ /* 0x000fe40000011611 */
[----:B------:R-:W-:-:S02]  /*27c0*/  PLOP3.LUT P0, PT, P0, P1, PT, 0xf8, 0x8f ;  /* 0x00000000008f781c */ /* 0x000fc40000703f70 */
[----:B------:R-:W-:Y:S02]  /*27d0*/  SHF.R.U32.HI R18, RZ, 0x1, R16 ;  /* 0x00000001ff127819 */ /* 0x000fe40000011610 */
[----:B------:R-:W-:-:S04]  /*27e0*/  SEL R3, RZ, 0x1, !P0 ;  /* 0x00000001ff037807 */ /* 0x000fc80004000000 */
[----:B------:R-:W-:-:S04]  /*27f0*/  LOP3.LUT R3, R3, 0x1, R18, 0xf8, !PT ;  /* 0x0000000103037812 */ /* 0x000fc800078ef812 */
[----:B------:R-:W-:-:S05]  /*2800*/  LOP3.LUT R3, R3, R16, RZ, 0xc0, !PT ;  /* 0x0000001003037212 */ /* 0x000fca00078ec0ff */
[----:B------:R-:W-:-:S05]  /*2810*/  IMAD.IADD R3, R18, 0x1, R3 ;  /* 0x0000000112037824 */ /* 0x000fca00078e0203 */
[----:B------:R-:W-:Y:S01]  /*2820*/  LOP3.LUT R0, R3, R0, RZ, 0xfc, !PT ;  /* 0x0000000003007212 */ /* 0x000fe200078efcff */
[----:B------:R-:W-:Y:S06]  /*2830*/  BRA `(.L_x_56) ;  /* 0x0000000000107947 */ /* 0x000fec0003800000 */
.L_x_55:
[----:B------:R-:W-:-:S04]  /*2840*/  LOP3.LUT R0, R0, 0x80000000, RZ, 0xc0, !PT ;  /* 0x8000000000007812 */ /* 0x000fc800078ec0ff */
[----:B------:R-:W-:Y:S01]  /*2850*/  LOP3.LUT R0, R0, 0x7f800000, RZ, 0xfc, !PT ;  /* 0x7f80000000007812 */ /* 0x000fe200078efcff */
[----:B------:R-:W-:Y:S06]  /*2860*/  BRA `(.L_x_56) ;  /* 0x0000000000047947 */ /* 0x000fec0003800000 */
.L_x_54:
[----:B------:R-:W-:-:S07]  /*2870*/  LEA R0, R17, R0, 0x17 ;  /* 0x0000000011007211 */ /* 0x000fce00078eb8ff */
.L_x_56:
[----:B------:R-:W-:Y:S05]  /*2880*/  BSYNC.RECONVERGENT B4 ;  /* 0x0000000000047941 */ /* 0x000fea0003800200 */
.L_x_53:
[----:B------:R-:W-:Y:S05]  /*2890*/  BRA `(.L_x_57) ;  /* 0x0000000000207947 */ /* 0x000fea0003800000 */
.L_x_52:
[----:B------:R-:W-:-:S04]  /*28a0*/  LOP3.LUT R0, R3, 0x80000000, R0, 0x48, !PT ;  /* 0x8000000003007812 */ /* 0x000fc800078e4800 */
[----:B------:R-:W-:Y:S01]  /*28b0*/  LOP3.LUT R0, R0, 0x7f800000, RZ, 0xfc, !PT ;  /* 0x7f80000000007812 */ /* 0x000fe200078efcff */
[----:B------:R-:W-:Y:S06]  /*28c0*/  BRA `(.L_x_57) ;  /* 0x0000000000147947 */ /* 0x000fec0003800000 */
.L_x_51:
[----:B------:R-:W-:Y:S01]  /*28d0*/  LOP3.LUT R0, R3, 0x80000000, R0, 0x48, !PT ;  /* 0x8000000003007812 */ /* 0x000fe200078e4800 */
[----:B------:R-:W-:Y:S06]  /*28e0*/  BRA `(.L_x_57) ;  /* 0x00000000000c7947 */ /* 0x000fec0003800000 */
.L_x_50:
[----:B------:R-:W0:Y:S01]  /*28f0*/  MUFU.RSQ R0, -QNAN ;  /* 0xffc0000000007908 */ /* 0x000e220000001400 */
[----:B------:R-:W-:Y:S05]  /*2900*/  BRA `(.L_x_57) ;  /* 0x0000000000047947 */ /* 0x000fea0003800000 */
.L_x_49:
[----:B------:R-:W-:-:S07]  /*2910*/  FADD.FTZ R0, R0, R3 ;  /* 0x0000000300007221 */ /* 0x000fce0000010000 */
.L_x_57:
[----:B------:R-:W-:Y:S05]  /*2920*/  BSYNC.RECONVERGENT B3 ;  /* 0x0000000000037941 */ /* 0x000fea0003800200 */
.L_x_47:
[----:B------:R-:W-:Y:S02]  /*2930*/  HFMA2 R17, -RZ, RZ, 0, 0 ;  /* 0x00000000ff117431 */ /* 0x000fe400000001ff */
[----:B------:R-:W-:-:S04]  /*2940*/  IMAD.MOV.U32 R16, RZ, RZ, R14 ;  /* 0x000000ffff107224 */ /* 0x000fc800078e000e */
[----:B0-----:R-:W-:Y:S05]  /*2950*/  RET.REL.NODEC R16 `(_Z16ray_trace_kernelPfii) ;  /* 0xffffffd410a87950 */ /* 0x001fea0003c3ffff */
.L_x_58:
[----:B------:R-:W-:-:S00]  /*2960*/  BRA `(.L_x_58) ;  /* 0xfffffffc00fc7947 */ /* 0x000fc0000383ffff */
[----:B------:R-:W-:-:S00]  /*2970*/  NOP ;  /* 0x0000000000007918 */ /* 0x000fc00000000000 */
        /* <DEDUP_REMOVED lines=8> */
.L_x_61:


//--------------------- .nv.global.init           --------------------------
	.section	.nv.global.init,"aw",@progbits
	.align	4
.nv.global.init:
	.type		__cudart_i2opi_f,@object
	.size		__cudart_i2opi_f,(.L_0 - __cudart_i2opi_f)
__cudart_i2opi_f:
        /*0000*/ 	.byte	0x41, 0x90, 0x43, 0x3c, 0x99, 0x95, 0x62, 0xdb, 0xc0, 0xdd, 0x34, 0xf5, 0xd1, 0x57, 0x27, 0xfc
        /*0010*/ 	.byte	0x29, 0x15, 0x44, 0x4e, 0x6e, 0x83, 0xf9, 0xa2
.L_0:


//--------------------- .nv.shared._Z16ray_trace_kernelPfii --------------------------
	.section	.nv.shared._Z16ray_trace_kernelPfii,"aw",@nobits
	.sectionflags	@""
	.align	4
.nv.shared._Z16ray_trace_kernelPfii:
	.zero		1028


//--------------------- .nv.shared.reserved.0     --------------------------
	.section	.nv.shared.reserved.0,"aw",@nobits
	.weak		__nv_reservedSMEM_offset_0_alias
	.size		__nv_reservedSMEM_offset_0_alias, 0, 64
	.other		__nv_reservedSMEM_offset_0_alias,@"STO_CUDA_RESERVED_SHARED STV_DEFAULT"
__nv_reservedSMEM_offset_0_alias:
	.zero		0
	.zero		64


//--------------------- .nv.constant0._Z16ray_trace_kernelPfii --------------------------
	.section	.nv.constant0._Z16ray_trace_kernelPfii,"a",@progbits
	.sectionflags	@""
	.align	4
.nv.constant0._Z16ray_trace_kernelPfii:
	.zero		912


//--------------------- SYMBOLS --------------------------

	.type		.nv.reservedSmem.offset0,@object
	.size		.nv.reservedSmem.offset0,0x4
	.type		.nv.reservedSmem.cap,@object
	.size		.nv.reservedSmem.cap,0x4
